//
// Generated by NVIDIA NVVM Compiler
//
// Compiler Build ID: CL-36424714
// Cuda compilation tools, release 13.0, V13.0.88
// Based on NVVM 20.0.0
//

.version 9.0
.target sm_100
.address_size 64

	// .globl	_Z22flash_attention_kernelPKfS0_S0_iifiiPfS1_
.extern .shared .align 16 .b8 sram[];

.visible .entry _Z22flash_attention_kernelPKfS0_S0_iifiiPfS1_(
	.param .u64 .ptr .align 1 _Z22flash_attention_kernelPKfS0_S0_iifiiPfS1__param_0,
	.param .u64 .ptr .align 1 _Z22flash_attention_kernelPKfS0_S0_iifiiPfS1__param_1,
	.param .u64 .ptr .align 1 _Z22flash_attention_kernelPKfS0_S0_iifiiPfS1__param_2,
	.param .u32 _Z22flash_attention_kernelPKfS0_S0_iifiiPfS1__param_3,
	.param .u32 _Z22flash_attention_kernelPKfS0_S0_iifiiPfS1__param_4,
	.param .f32 _Z22flash_attention_kernelPKfS0_S0_iifiiPfS1__param_5,
	.param .u32 _Z22flash_attention_kernelPKfS0_S0_iifiiPfS1__param_6,
	.param .u32 _Z22flash_attention_kernelPKfS0_S0_iifiiPfS1__param_7,
	.param .u64 .ptr .align 1 _Z22flash_attention_kernelPKfS0_S0_iifiiPfS1__param_8,
	.param .u64 .ptr .align 1 _Z22flash_attention_kernelPKfS0_S0_iifiiPfS1__param_9
)
{
	.reg .pred 	%p<67>;
	.reg .b32 	%r<301>;
	.reg .b32 	%f<333>;
	.reg .b64 	%rd<56>;

	ld.param.u64 	%rd4, [_Z22flash_attention_kernelPKfS0_S0_iifiiPfS1__param_0];
	ld.param.u64 	%rd5, [_Z22flash_attention_kernelPKfS0_S0_iifiiPfS1__param_1];
	ld.param.u64 	%rd6, [_Z22flash_attention_kernelPKfS0_S0_iifiiPfS1__param_2];
	ld.param.u32 	%r94, [_Z22flash_attention_kernelPKfS0_S0_iifiiPfS1__param_4];
	ld.param.f32 	%f56, [_Z22flash_attention_kernelPKfS0_S0_iifiiPfS1__param_5];
	ld.param.u32 	%r95, [_Z22flash_attention_kernelPKfS0_S0_iifiiPfS1__param_6];
	ld.param.u32 	%r96, [_Z22flash_attention_kernelPKfS0_S0_iifiiPfS1__param_7];
	mov.u32 	%r267, %ctaid.x;
	setp.ge.s32 	%p1, %r267, %r96;
	@%p1 bra 	$L__BB0_43;
	mul.lo.s32 	%r97, %r95, %r94;
	shl.b32 	%r98, %r97, 2;
	mov.u32 	%r99, sram;
	add.s32 	%r2, %r99, %r98;
	add.s32 	%r3, %r2, %r98;
	add.s32 	%r4, %r3, %r98;
	add.s32 	%r5, %r4, %r98;
	mov.u32 	%r6, %tid.x;
	mul.lo.s32 	%r7, %r94, %r6;
	mul.lo.s32 	%r8, %r95, %r6;
	and.b32  	%r9, %r95, 7;
	add.s32 	%r10, %r9, -1;
	and.b32  	%r11, %r95, 3;
	add.s32 	%r12, %r11, -1;
	add.s32 	%r13, %r94, -1;
	and.b32  	%r14, %r94, 7;
	add.s32 	%r15, %r14, -1;
	and.b32  	%r16, %r94, 3;
	add.s32 	%r17, %r16, -1;
	mul.f32 	%f1, %f56, 0f00000000;
	and.b32  	%r18, %r95, 2147483640;
	and.b32  	%r19, %r95, 1;
	and.b32  	%r20, %r94, 2147483640;
	and.b32  	%r21, %r94, 1;
	shl.b32 	%r22, %r95, 2;
	mul.lo.s32 	%r23, %r97, 12;
	cvta.to.global.u64 	%rd1, %rd5;
	cvta.to.global.u64 	%rd2, %rd6;
	cvta.to.global.u64 	%rd3, %rd4;
$L__BB0_2:
	setp.lt.s32 	%p2, %r95, 1;
	@%p2 bra 	$L__BB0_8;
	mul.lo.s32 	%r25, %r267, %r95;
	mov.b32 	%r268, 0;
$L__BB0_4:
	setp.ge.s32 	%p3, %r6, %r94;
	@%p3 bra 	$L__BB0_7;
	add.s32 	%r101, %r268, %r25;
	mad.lo.s32 	%r102, %r268, %r94, %r6;
	shl.b32 	%r103, %r102, 2;
	mov.u32 	%r104, sram;
	add.s32 	%r270, %r104, %r103;
	mad.lo.s32 	%r269, %r101, %r94, %r6;
	mov.u32 	%r271, %r6;
$L__BB0_6:
	mul.wide.s32 	%rd9, %r269, 4;
	add.s64 	%rd10, %rd3, %rd9;
	ld.global.f32 	%f57, [%rd10];
	st.shared.f32 	[%r270], %f57;
	add.s32 	%r105, %r270, %r23;
	mov.b32 	%r106, 0;
	st.shared.u32 	[%r105], %r106;
	add.s32 	%r271, %r271, %r95;
	add.s32 	%r270, %r270, %r22;
	add.s32 	%r269, %r269, %r95;
	setp.lt.s32 	%p4, %r271, %r94;
	@%p4 bra 	$L__BB0_6;
$L__BB0_7:
	add.s32 	%r268, %r268, 1;
	setp.eq.s32 	%p5, %r268, %r95;
	@%p5 bra 	$L__BB0_8;
	bra.uni 	$L__BB0_4;
$L__BB0_8:
	mov.f32 	%f316, 0fFF7FFFFF;
	mov.f32 	%f323, 0f00000000;
	mov.b32 	%r272, 0;
$L__BB0_9:
	mov.f32 	%f3, %f316;
	@%p2 bra 	$L__BB0_15;
	mul.lo.s32 	%r38, %r272, %r95;
	mov.b32 	%r273, 0;
$L__BB0_11:
	setp.ge.s32 	%p7, %r6, %r94;
	@%p7 bra 	$L__BB0_14;
	add.s32 	%r109, %r273, %r38;
	mul.lo.s32 	%r40, %r109, %r94;
	mul.lo.s32 	%r41, %r273, %r94;
	mov.u32 	%r274, %r6;
$L__BB0_13:
	add.s32 	%r110, %r274, %r40;
	mul.wide.s32 	%rd11, %r110, 4;
	add.s64 	%rd12, %rd1, %rd11;
	ld.global.f32 	%f60, [%rd12];
	add.s32 	%r111, %r274, %r41;
	shl.b32 	%r112, %r111, 2;
	add.s32 	%r113, %r2, %r112;
	st.shared.f32 	[%r113], %f60;
	add.s64 	%rd13, %rd2, %rd11;
	ld.global.f32 	%f61, [%rd13];
	add.s32 	%r114, %r3, %r112;
	st.shared.f32 	[%r114], %f61;
	add.s32 	%r274, %r274, %r95;
	setp.lt.s32 	%p8, %r274, %r94;
	@%p8 bra 	$L__BB0_13;
$L__BB0_14:
	add.s32 	%r273, %r273, 1;
	setp.ne.s32 	%p9, %r273, %r95;
	@%p9 bra 	$L__BB0_11;
$L__BB0_15:
	bar.sync 	0;
	mov.f32 	%f316, %f3;
	@%p2 bra 	$L__BB0_55;
	setp.lt.s32 	%p11, %r94, 1;
	@%p11 bra 	$L__BB0_44;
	mov.b32 	%r275, 0;
	mov.f32 	%f316, %f3;
$L__BB0_18:
	setp.lt.u32 	%p23, %r13, 7;
	mul.lo.s32 	%r46, %r275, %r94;
	mov.f32 	%f308, 0f00000000;
	mov.b32 	%r278, 0;
	@%p23 bra 	$L__BB0_21;
	mov.f32 	%f308, 0f00000000;
	mov.b32 	%r276, 0;
$L__BB0_20:
	.pragma "nounroll";
	add.s32 	%r132, %r276, %r7;
	shl.b32 	%r133, %r132, 2;
	mov.u32 	%r134, sram;
	add.s32 	%r135, %r134, %r133;
	ld.shared.f32 	%f68, [%r135];
	add.s32 	%r136, %r276, %r46;
	shl.b32 	%r137, %r136, 2;
	add.s32 	%r138, %r2, %r137;
	ld.shared.f32 	%f69, [%r138];
	fma.rn.f32 	%f70, %f68, %f69, %f308;
	ld.shared.f32 	%f71, [%r135+4];
	ld.shared.f32 	%f72, [%r138+4];
	fma.rn.f32 	%f73, %f71, %f72, %f70;
	ld.shared.f32 	%f74, [%r135+8];
	ld.shared.f32 	%f75, [%r138+8];
	fma.rn.f32 	%f76, %f74, %f75, %f73;
	ld.shared.f32 	%f77, [%r135+12];
	ld.shared.f32 	%f78, [%r138+12];
	fma.rn.f32 	%f79, %f77, %f78, %f76;
	ld.shared.f32 	%f80, [%r135+16];
	ld.shared.f32 	%f81, [%r138+16];
	fma.rn.f32 	%f82, %f80, %f81, %f79;
	ld.shared.f32 	%f83, [%r135+20];
	ld.shared.f32 	%f84, [%r138+20];
	fma.rn.f32 	%f85, %f83, %f84, %f82;
	ld.shared.f32 	%f86, [%r135+24];
	ld.shared.f32 	%f87, [%r138+24];
	fma.rn.f32 	%f88, %f86, %f87, %f85;
	ld.shared.f32 	%f89, [%r135+28];
	ld.shared.f32 	%f90, [%r138+28];
	fma.rn.f32 	%f308, %f89, %f90, %f88;
	add.s32 	%r276, %r276, 8;
	setp.ne.s32 	%p24, %r276, %r20;
	mov.u32 	%r278, %r20;
	@%p24 bra 	$L__BB0_20;
$L__BB0_21:
	setp.eq.s32 	%p25, %r14, 0;
	@%p25 bra 	$L__BB0_29;
	setp.lt.u32 	%p26, %r15, 3;
	@%p26 bra 	$L__BB0_24;
	add.s32 	%r139, %r278, %r7;
	shl.b32 	%r140, %r139, 2;
	mov.u32 	%r141, sram;
	add.s32 	%r142, %r141, %r140;
	ld.shared.f32 	%f92, [%r142];
	add.s32 	%r143, %r278, %r46;
	shl.b32 	%r144, %r143, 2;
	add.s32 	%r145, %r2, %r144;
	ld.shared.f32 	%f93, [%r145];
	fma.rn.f32 	%f94, %f92, %f93, %f308;
	ld.shared.f32 	%f95, [%r142+4];
	ld.shared.f32 	%f96, [%r145+4];
	fma.rn.f32 	%f97, %f95, %f96, %f94;
	ld.shared.f32 	%f98, [%r142+8];
	ld.shared.f32 	%f99, [%r145+8];
	fma.rn.f32 	%f100, %f98, %f99, %f97;
	ld.shared.f32 	%f101, [%r142+12];
	ld.shared.f32 	%f102, [%r145+12];
	fma.rn.f32 	%f308, %f101, %f102, %f100;
	add.s32 	%r278, %r278, 4;
$L__BB0_24:
	setp.eq.s32 	%p27, %r16, 0;
	@%p27 bra 	$L__BB0_29;
	setp.eq.s32 	%p28, %r17, 0;
	@%p28 bra 	$L__BB0_27;
	add.s32 	%r146, %r278, %r7;
	shl.b32 	%r147, %r146, 2;
	mov.u32 	%r148, sram;
	add.s32 	%r149, %r148, %r147;
	ld.shared.f32 	%f104, [%r149];
	add.s32 	%r150, %r278, %r46;
	shl.b32 	%r151, %r150, 2;
	add.s32 	%r152, %r2, %r151;
	ld.shared.f32 	%f105, [%r152];
	fma.rn.f32 	%f106, %f104, %f105, %f308;
	ld.shared.f32 	%f107, [%r149+4];
	ld.shared.f32 	%f108, [%r152+4];
	fma.rn.f32 	%f308, %f107, %f108, %f106;
	add.s32 	%r278, %r278, 2;
$L__BB0_27:
	setp.eq.s32 	%p29, %r21, 0;
	@%p29 bra 	$L__BB0_29;
	add.s32 	%r153, %r278, %r7;
	shl.b32 	%r154, %r153, 2;
	mov.u32 	%r155, sram;
	add.s32 	%r156, %r155, %r154;
	ld.shared.f32 	%f109, [%r156];
	add.s32 	%r157, %r278, %r46;
	shl.b32 	%r158, %r157, 2;
	add.s32 	%r159, %r2, %r158;
	ld.shared.f32 	%f110, [%r159];
	fma.rn.f32 	%f308, %f109, %f110, %f308;
$L__BB0_29:
	mul.f32 	%f111, %f56, %f308;
	setp.gt.f32 	%p30, %f111, %f316;
	selp.f32 	%f316, %f111, %f316, %p30;
	add.s32 	%r160, %r275, %r8;
	shl.b32 	%r161, %r160, 2;
	add.s32 	%r162, %r5, %r161;
	st.shared.f32 	[%r162], %f111;
	add.s32 	%r275, %r275, 1;
	setp.eq.s32 	%p31, %r275, %r95;
	@%p31 bra 	$L__BB0_55;
	bra.uni 	$L__BB0_18;
$L__BB0_30:
	@%p40 bra 	$L__BB0_42;
	setp.lt.u32 	%p59, %r13, 7;
	mad.lo.s32 	%r236, %r267, %r95, %r6;
	mul.lo.s32 	%r36, %r236, %r94;
	mov.b32 	%r299, 0;
	@%p59 bra 	$L__BB0_34;
	mov.b32 	%r297, 0;
$L__BB0_33:
	.pragma "nounroll";
	ld.param.u64 	%rd51, [_Z22flash_attention_kernelPKfS0_S0_iifiiPfS1__param_8];
	add.s32 	%r238, %r297, %r7;
	shl.b32 	%r239, %r238, 2;
	add.s32 	%r240, %r4, %r239;
	ld.shared.f32 	%f266, [%r240];
	div.rn.f32 	%f267, %f266, %f323;
	add.s32 	%r241, %r297, %r36;
	cvta.to.global.u64 	%rd14, %rd51;
	mul.wide.u32 	%rd15, %r241, 4;
	add.s64 	%rd16, %rd14, %rd15;
	st.global.f32 	[%rd16], %f267;
	ld.shared.f32 	%f268, [%r240+4];
	div.rn.f32 	%f269, %f268, %f323;
	add.s32 	%r242, %r241, 1;
	mul.wide.u32 	%rd17, %r242, 4;
	add.s64 	%rd18, %rd14, %rd17;
	st.global.f32 	[%rd18], %f269;
	ld.shared.f32 	%f270, [%r240+8];
	div.rn.f32 	%f271, %f270, %f323;
	add.s32 	%r243, %r241, 2;
	mul.wide.u32 	%rd19, %r243, 4;
	add.s64 	%rd20, %rd14, %rd19;
	st.global.f32 	[%rd20], %f271;
	ld.shared.f32 	%f272, [%r240+12];
	div.rn.f32 	%f273, %f272, %f323;
	add.s32 	%r244, %r241, 3;
	mul.wide.u32 	%rd21, %r244, 4;
	add.s64 	%rd22, %rd14, %rd21;
	st.global.f32 	[%rd22], %f273;
	ld.shared.f32 	%f274, [%r240+16];
	div.rn.f32 	%f275, %f274, %f323;
	add.s32 	%r245, %r241, 4;
	mul.wide.u32 	%rd23, %r245, 4;
	add.s64 	%rd24, %rd14, %rd23;
	st.global.f32 	[%rd24], %f275;
	ld.shared.f32 	%f276, [%r240+20];
	div.rn.f32 	%f277, %f276, %f323;
	add.s32 	%r246, %r241, 5;
	mul.wide.u32 	%rd25, %r246, 4;
	add.s64 	%rd26, %rd14, %rd25;
	st.global.f32 	[%rd26], %f277;
	ld.shared.f32 	%f278, [%r240+24];
	div.rn.f32 	%f279, %f278, %f323;
	add.s32 	%r247, %r241, 6;
	mul.wide.u32 	%rd27, %r247, 4;
	add.s64 	%rd28, %rd14, %rd27;
	st.global.f32 	[%rd28], %f279;
	ld.shared.f32 	%f280, [%r240+28];
	div.rn.f32 	%f281, %f280, %f323;
	add.s32 	%r248, %r241, 7;
	mul.wide.u32 	%rd29, %r248, 4;
	add.s64 	%rd30, %rd14, %rd29;
	st.global.f32 	[%rd30], %f281;
	add.s32 	%r297, %r297, 8;
	setp.ne.s32 	%p60, %r297, %r20;
	mov.u32 	%r299, %r20;
	@%p60 bra 	$L__BB0_33;
$L__BB0_34:
	setp.eq.s32 	%p61, %r14, 0;
	@%p61 bra 	$L__BB0_42;
	setp.lt.u32 	%p62, %r15, 3;
	@%p62 bra 	$L__BB0_37;
	ld.param.u64 	%rd52, [_Z22flash_attention_kernelPKfS0_S0_iifiiPfS1__param_8];
	add.s32 	%r249, %r299, %r7;
	shl.b32 	%r250, %r249, 2;
	add.s32 	%r251, %r4, %r250;
	ld.shared.f32 	%f282, [%r251];
	div.rn.f32 	%f283, %f282, %f323;
	add.s32 	%r252, %r299, %r36;
	cvta.to.global.u64 	%rd31, %rd52;
	mul.wide.u32 	%rd32, %r252, 4;
	add.s64 	%rd33, %rd31, %rd32;
	st.global.f32 	[%rd33], %f283;
	ld.shared.f32 	%f284, [%r251+4];
	div.rn.f32 	%f285, %f284, %f323;
	add.s32 	%r253, %r252, 1;
	mul.wide.u32 	%rd34, %r253, 4;
	add.s64 	%rd35, %rd31, %rd34;
	st.global.f32 	[%rd35], %f285;
	ld.shared.f32 	%f286, [%r251+8];
	div.rn.f32 	%f287, %f286, %f323;
	add.s32 	%r254, %r252, 2;
	mul.wide.u32 	%rd36, %r254, 4;
	add.s64 	%rd37, %rd31, %rd36;
	st.global.f32 	[%rd37], %f287;
	ld.shared.f32 	%f288, [%r251+12];
	div.rn.f32 	%f289, %f288, %f323;
	add.s32 	%r255, %r252, 3;
	mul.wide.u32 	%rd38, %r255, 4;
	add.s64 	%rd39, %rd31, %rd38;
	st.global.f32 	[%rd39], %f289;
	add.s32 	%r299, %r299, 4;
$L__BB0_37:
	setp.eq.s32 	%p63, %r16, 0;
	@%p63 bra 	$L__BB0_42;
	setp.eq.s32 	%p64, %r17, 0;
	@%p64 bra 	$L__BB0_40;
	ld.param.u64 	%rd53, [_Z22flash_attention_kernelPKfS0_S0_iifiiPfS1__param_8];
	add.s32 	%r256, %r299, %r7;
	shl.b32 	%r257, %r256, 2;
	add.s32 	%r258, %r4, %r257;
	ld.shared.f32 	%f290, [%r258];
	div.rn.f32 	%f291, %f290, %f323;
	add.s32 	%r259, %r299, %r36;
	cvta.to.global.u64 	%rd40, %rd53;
	mul.wide.u32 	%rd41, %r259, 4;
	add.s64 	%rd42, %rd40, %rd41;
	st.global.f32 	[%rd42], %f291;
	ld.shared.f32 	%f292, [%r258+4];
	div.rn.f32 	%f293, %f292, %f323;
	add.s32 	%r260, %r259, 1;
	mul.wide.u32 	%rd43, %r260, 4;
	add.s64 	%rd44, %rd40, %rd43;
	st.global.f32 	[%rd44], %f293;
	add.s32 	%r299, %r299, 2;
$L__BB0_40:
	setp.eq.s32 	%p65, %r21, 0;
	@%p65 bra 	$L__BB0_42;
	ld.param.u64 	%rd54, [_Z22flash_attention_kernelPKfS0_S0_iifiiPfS1__param_8];
	add.s32 	%r261, %r299, %r7;
	shl.b32 	%r262, %r261, 2;
	add.s32 	%r263, %r4, %r262;
	ld.shared.f32 	%f294, [%r263];
	div.rn.f32 	%f295, %f294, %f323;
	add.s32 	%r264, %r299, %r36;
	cvta.to.global.u64 	%rd45, %rd54;
	mul.wide.u32 	%rd46, %r264, 4;
	add.s64 	%rd47, %rd45, %rd46;
	st.global.f32 	[%rd47], %f295;
$L__BB0_42:
	ld.param.u64 	%rd55, [_Z22flash_attention_kernelPKfS0_S0_iifiiPfS1__param_9];
	lg2.approx.f32 	%f296, %f323;
	fma.rn.f32 	%f297, %f296, 0f3F317218, %f316;
	mad.lo.s32 	%r265, %r267, %r95, %r6;
	cvta.to.global.u64 	%rd48, %rd55;
	mul.wide.u32 	%rd49, %r265, 4;
	add.s64 	%rd50, %rd48, %rd49;
	st.global.f32 	[%rd50], %f297;
	mov.u32 	%r266, %nctaid.x;
	add.s32 	%r267, %r267, %r266;
	setp.lt.s32 	%p66, %r267, %r96;
	@%p66 bra 	$L__BB0_2;
$L__BB0_43:
	ret;
$L__BB0_44:
	setp.lt.u32 	%p12, %r95, 8;
	mov.b32 	%r282, 0;
	mov.f32 	%f316, %f3;
	@%p12 bra 	$L__BB0_47;
	mov.b32 	%r280, 0;
	mov.f32 	%f316, %f3;
$L__BB0_46:
	.pragma "nounroll";
	setp.gt.f32 	%p13, %f1, %f316;
	selp.f32 	%f316, %f1, %f316, %p13;
	add.s32 	%r117, %r280, %r8;
	shl.b32 	%r118, %r117, 2;
	add.s32 	%r119, %r5, %r118;
	st.shared.f32 	[%r119], %f1;
	st.shared.f32 	[%r119+4], %f1;
	st.shared.f32 	[%r119+8], %f1;
	st.shared.f32 	[%r119+12], %f1;
	st.shared.f32 	[%r119+16], %f1;
	st.shared.f32 	[%r119+20], %f1;
	st.shared.f32 	[%r119+24], %f1;
	st.shared.f32 	[%r119+28], %f1;
	add.s32 	%r280, %r280, 8;
	setp.ne.s32 	%p14, %r280, %r18;
	mov.u32 	%r282, %r18;
	@%p14 bra 	$L__BB0_46;
$L__BB0_47:
	setp.eq.s32 	%p15, %r9, 0;
	@%p15 bra 	$L__BB0_55;
	setp.lt.u32 	%p16, %r10, 3;
	@%p16 bra 	$L__BB0_50;
	setp.gt.f32 	%p17, %f1, %f316;
	selp.f32 	%f316, %f1, %f316, %p17;
	add.s32 	%r120, %r282, %r8;
	shl.b32 	%r121, %r120, 2;
	add.s32 	%r122, %r5, %r121;
	st.shared.f32 	[%r122], %f1;
	st.shared.f32 	[%r122+4], %f1;
	st.shared.f32 	[%r122+8], %f1;
	st.shared.f32 	[%r122+12], %f1;
	add.s32 	%r282, %r282, 4;
$L__BB0_50:
	setp.eq.s32 	%p18, %r11, 0;
	@%p18 bra 	$L__BB0_55;
	setp.eq.s32 	%p19, %r12, 0;
	@%p19 bra 	$L__BB0_53;
	setp.gt.f32 	%p20, %f1, %f316;
	selp.f32 	%f316, %f1, %f316, %p20;
	add.s32 	%r123, %r282, %r8;
	shl.b32 	%r124, %r123, 2;
	add.s32 	%r125, %r5, %r124;
	st.shared.f32 	[%r125], %f1;
	st.shared.f32 	[%r125+4], %f1;
	add.s32 	%r282, %r282, 2;
$L__BB0_53:
	setp.eq.s32 	%p21, %r19, 0;
	@%p21 bra 	$L__BB0_55;
	setp.gt.f32 	%p22, %f1, %f316;
	selp.f32 	%f316, %f1, %f316, %p22;
	add.s32 	%r126, %r282, %r8;
	shl.b32 	%r127, %r126, 2;
	add.s32 	%r128, %r5, %r127;
	st.shared.f32 	[%r128], %f1;
$L__BB0_55:
	sub.f32 	%f112, %f3, %f316;
	mul.f32 	%f113, %f112, 0f3FB8AA3B;
	ex2.approx.f32 	%f30, %f113;
	mul.f32 	%f323, %f323, %f30;
	@%p2 bra 	$L__BB0_67;
	setp.lt.u32 	%p33, %r95, 8;
	mov.b32 	%r285, 0;
	@%p33 bra 	$L__BB0_59;
	mov.b32 	%r292, 0;
$L__BB0_58:
	.pragma "nounroll";
	add.s32 	%r165, %r292, %r8;
	shl.b32 	%r166, %r165, 2;
	add.s32 	%r167, %r5, %r166;
	ld.shared.f32 	%f115, [%r167];
	sub.f32 	%f116, %f115, %f316;
	mul.f32 	%f117, %f116, 0f3FB8AA3B;
	ex2.approx.f32 	%f118, %f117;
	st.shared.f32 	[%r167], %f118;
	add.f32 	%f119, %f323, %f118;
	ld.shared.f32 	%f120, [%r167+4];
	sub.f32 	%f121, %f120, %f316;
	mul.f32 	%f122, %f121, 0f3FB8AA3B;
	ex2.approx.f32 	%f123, %f122;
	st.shared.f32 	[%r167+4], %f123;
	add.f32 	%f124, %f119, %f123;
	ld.shared.f32 	%f125, [%r167+8];
	sub.f32 	%f126, %f125, %f316;
	mul.f32 	%f127, %f126, 0f3FB8AA3B;
	ex2.approx.f32 	%f128, %f127;
	st.shared.f32 	[%r167+8], %f128;
	add.f32 	%f129, %f124, %f128;
	ld.shared.f32 	%f130, [%r167+12];
	sub.f32 	%f131, %f130, %f316;
	mul.f32 	%f132, %f131, 0f3FB8AA3B;
	ex2.approx.f32 	%f133, %f132;
	st.shared.f32 	[%r167+12], %f133;
	add.f32 	%f134, %f129, %f133;
	ld.shared.f32 	%f135, [%r167+16];
	sub.f32 	%f136, %f135, %f316;
	mul.f32 	%f137, %f136, 0f3FB8AA3B;
	ex2.approx.f32 	%f138, %f137;
	st.shared.f32 	[%r167+16], %f138;
	add.f32 	%f139, %f134, %f138;
	ld.shared.f32 	%f140, [%r167+20];
	sub.f32 	%f141, %f140, %f316;
	mul.f32 	%f142, %f141, 0f3FB8AA3B;
	ex2.approx.f32 	%f143, %f142;
	st.shared.f32 	[%r167+20], %f143;
	add.f32 	%f144, %f139, %f143;
	ld.shared.f32 	%f145, [%r167+24];
	sub.f32 	%f146, %f145, %f316;
	mul.f32 	%f147, %f146, 0f3FB8AA3B;
	ex2.approx.f32 	%f148, %f147;
	st.shared.f32 	[%r167+24], %f148;
	add.f32 	%f149, %f144, %f148;
	ld.shared.f32 	%f150, [%r167+28];
	sub.f32 	%f151, %f150, %f316;
	mul.f32 	%f152, %f151, 0f3FB8AA3B;
	ex2.approx.f32 	%f153, %f152;
	st.shared.f32 	[%r167+28], %f153;
	add.f32 	%f323, %f149, %f153;
	add.s32 	%r292, %r292, 8;
	setp.eq.s32 	%p34, %r292, %r18;
	mov.u32 	%r285, %r18;
	@%p34 bra 	$L__BB0_59;
	bra.uni 	$L__BB0_58;
$L__BB0_59:
	setp.eq.s32 	%p35, %r9, 0;
	@%p35 bra 	$L__BB0_67;
	setp.lt.u32 	%p36, %r10, 3;
	@%p36 bra 	$L__BB0_62;
	add.s32 	%r168, %r285, %r8;
	shl.b32 	%r169, %r168, 2;
	add.s32 	%r170, %r5, %r169;
	ld.shared.f32 	%f155, [%r170];
	sub.f32 	%f156, %f155, %f316;
	mul.f32 	%f157, %f156, 0f3FB8AA3B;
	ex2.approx.f32 	%f158, %f157;
	st.shared.f32 	[%r170], %f158;
	add.f32 	%f159, %f323, %f158;
	ld.shared.f32 	%f160, [%r170+4];
	sub.f32 	%f161, %f160, %f316;
	mul.f32 	%f162, %f161, 0f3FB8AA3B;
	ex2.approx.f32 	%f163, %f162;
	st.shared.f32 	[%r170+4], %f163;
	add.f32 	%f164, %f159, %f163;
	ld.shared.f32 	%f165, [%r170+8];
	sub.f32 	%f166, %f165, %f316;
	mul.f32 	%f167, %f166, 0f3FB8AA3B;
	ex2.approx.f32 	%f168, %f167;
	st.shared.f32 	[%r170+8], %f168;
	add.f32 	%f169, %f164, %f168;
	ld.shared.f32 	%f170, [%r170+12];
	sub.f32 	%f171, %f170, %f316;
	mul.f32 	%f172, %f171, 0f3FB8AA3B;
	ex2.approx.f32 	%f173, %f172;
	st.shared.f32 	[%r170+12], %f173;
	add.f32 	%f323, %f169, %f173;
	add.s32 	%r285, %r285, 4;
$L__BB0_62:
	setp.eq.s32 	%p37, %r11, 0;
	@%p37 bra 	$L__BB0_67;
	setp.eq.s32 	%p38, %r12, 0;
	@%p38 bra 	$L__BB0_65;
	add.s32 	%r171, %r285, %r8;
	shl.b32 	%r172, %r171, 2;
	add.s32 	%r173, %r5, %r172;
	ld.shared.f32 	%f175, [%r173];
	sub.f32 	%f176, %f175, %f316;
	mul.f32 	%f177, %f176, 0f3FB8AA3B;
	ex2.approx.f32 	%f178, %f177;
	st.shared.f32 	[%r173], %f178;
	add.f32 	%f179, %f323, %f178;
	ld.shared.f32 	%f180, [%r173+4];
	sub.f32 	%f181, %f180, %f316;
	mul.f32 	%f182, %f181, 0f3FB8AA3B;
	ex2.approx.f32 	%f183, %f182;
	st.shared.f32 	[%r173+4], %f183;
	add.f32 	%f323, %f179, %f183;
	add.s32 	%r285, %r285, 2;
$L__BB0_65:
	setp.eq.s32 	%p39, %r19, 0;
	@%p39 bra 	$L__BB0_67;
	add.s32 	%r174, %r285, %r8;
	shl.b32 	%r175, %r174, 2;
	add.s32 	%r176, %r5, %r175;
	ld.shared.f32 	%f184, [%r176];
	sub.f32 	%f185, %f184, %f316;
	mul.f32 	%f186, %f185, 0f3FB8AA3B;
	ex2.approx.f32 	%f187, %f186;
	st.shared.f32 	[%r176], %f187;
	add.f32 	%f323, %f323, %f187;
$L__BB0_67:
	setp.lt.s32 	%p40, %r94, 1;
	@%p40 bra 	$L__BB0_93;
	@%p2 bra 	$L__BB0_82;
	mov.b32 	%r287, 0;
$L__BB0_70:
	setp.lt.u32 	%p49, %r95, 8;
	mov.f32 	%f331, 0f00000000;
	mov.b32 	%r290, 0;
	@%p49 bra 	$L__BB0_73;
	mov.f32 	%f331, 0f00000000;
	mov.b32 	%r288, 0;
$L__BB0_72:
	.pragma "nounroll";
	add.s32 	%r194, %r288, %r8;
	shl.b32 	%r195, %r194, 2;
	add.s32 	%r196, %r5, %r195;
	ld.shared.f32 	%f221, [%r196];
	mad.lo.s32 	%r197, %r288, %r94, %r287;
	shl.b32 	%r198, %r197, 2;
	add.s32 	%r199, %r3, %r198;
	ld.shared.f32 	%f222, [%r199];
	fma.rn.f32 	%f223, %f221, %f222, %f331;
	ld.shared.f32 	%f224, [%r196+4];
	shl.b32 	%r200, %r94, 2;
	add.s32 	%r201, %r199, %r200;
	ld.shared.f32 	%f225, [%r201];
	fma.rn.f32 	%f226, %f224, %f225, %f223;
	ld.shared.f32 	%f227, [%r196+8];
	add.s32 	%r202, %r201, %r200;
	ld.shared.f32 	%f228, [%r202];
	fma.rn.f32 	%f229, %f227, %f228, %f226;
	ld.shared.f32 	%f230, [%r196+12];
	add.s32 	%r203, %r202, %r200;
	ld.shared.f32 	%f231, [%r203];
	fma.rn.f32 	%f232, %f230, %f231, %f229;
	ld.shared.f32 	%f233, [%r196+16];
	add.s32 	%r204, %r203, %r200;
	ld.shared.f32 	%f234, [%r204];
	fma.rn.f32 	%f235, %f233, %f234, %f232;
	ld.shared.f32 	%f236, [%r196+20];
	add.s32 	%r205, %r204, %r200;
	ld.shared.f32 	%f237, [%r205];
	fma.rn.f32 	%f238, %f236, %f237, %f235;
	ld.shared.f32 	%f239, [%r196+24];
	add.s32 	%r206, %r205, %r200;
	ld.shared.f32 	%f240, [%r206];
	fma.rn.f32 	%f241, %f239, %f240, %f238;
	ld.shared.f32 	%f242, [%r196+28];
	add.s32 	%r207, %r206, %r200;
	ld.shared.f32 	%f243, [%r207];
	fma.rn.f32 	%f331, %f242, %f243, %f241;
	add.s32 	%r288, %r288, 8;
	setp.ne.s32 	%p50, %r288, %r18;
	mov.u32 	%r290, %r18;
	@%p50 bra 	$L__BB0_72;
$L__BB0_73:
	setp.eq.s32 	%p51, %r9, 0;
	@%p51 bra 	$L__BB0_81;
	setp.lt.u32 	%p52, %r10, 3;
	@%p52 bra 	$L__BB0_76;
	add.s32 	%r208, %r290, %r8;
	shl.b32 	%r209, %r208, 2;
	add.s32 	%r210, %r5, %r209;
	ld.shared.f32 	%f245, [%r210];
	mad.lo.s32 	%r211, %r290, %r94, %r287;
	shl.b32 	%r212, %r211, 2;
	add.s32 	%r213, %r3, %r212;
	ld.shared.f32 	%f246, [%r213];
	fma.rn.f32 	%f247, %f245, %f246, %f331;
	ld.shared.f32 	%f248, [%r210+4];
	shl.b32 	%r214, %r94, 2;
	add.s32 	%r215, %r213, %r214;
	ld.shared.f32 	%f249, [%r215];
	fma.rn.f32 	%f250, %f248, %f249, %f247;
	ld.shared.f32 	%f251, [%r210+8];
	add.s32 	%r216, %r215, %r214;
	ld.shared.f32 	%f252, [%r216];
	fma.rn.f32 	%f253, %f251, %f252, %f250;
	ld.shared.f32 	%f254, [%r210+12];
	add.s32 	%r217, %r216, %r214;
	ld.shared.f32 	%f255, [%r217];
	fma.rn.f32 	%f331, %f254, %f255, %f253;
	add.s32 	%r290, %r290, 4;
$L__BB0_76:
	setp.eq.s32 	%p53, %r11, 0;
	@%p53 bra 	$L__BB0_81;
	setp.eq.s32 	%p54, %r12, 0;
	@%p54 bra 	$L__BB0_79;
	add.s32 	%r218, %r290, %r8;
	shl.b32 	%r219, %r218, 2;
	add.s32 	%r220, %r5, %r219;
	ld.shared.f32 	%f257, [%r220];
	mad.lo.s32 	%r221, %r290, %r94, %r287;
	shl.b32 	%r222, %r221, 2;
	add.s32 	%r223, %r3, %r222;
	ld.shared.f32 	%f258, [%r223];
	fma.rn.f32 	%f259, %f257, %f258, %f331;
	ld.shared.f32 	%f260, [%r220+4];
	shl.b32 	%r224, %r94, 2;
	add.s32 	%r225, %r223, %r224;
	ld.shared.f32 	%f261, [%r225];
	fma.rn.f32 	%f331, %f260, %f261, %f259;
	add.s32 	%r290, %r290, 2;
$L__BB0_79:
	setp.eq.s32 	%p55, %r19, 0;
	@%p55 bra 	$L__BB0_81;
	add.s32 	%r226, %r290, %r8;
	shl.b32 	%r227, %r226, 2;
	add.s32 	%r228, %r5, %r227;
	ld.shared.f32 	%f262, [%r228];
	mad.lo.s32 	%r229, %r290, %r94, %r287;
	shl.b32 	%r230, %r229, 2;
	add.s32 	%r231, %r3, %r230;
	ld.shared.f32 	%f263, [%r231];
	fma.rn.f32 	%f331, %f262, %f263, %f331;
$L__BB0_81:
	add.s32 	%r232, %r287, %r7;
	shl.b32 	%r233, %r232, 2;
	add.s32 	%r234, %r4, %r233;
	ld.shared.f32 	%f264, [%r234];
	fma.rn.f32 	%f265, %f30, %f264, %f331;
	st.shared.f32 	[%r234], %f265;
	add.s32 	%r287, %r287, 1;
	setp.eq.s32 	%p56, %r287, %r94;
	@%p56 bra 	$L__BB0_93;
	bra.uni 	$L__BB0_70;
$L__BB0_82:
	setp.lt.u32 	%p42, %r13, 7;
	mov.b32 	%r295, 0;
	@%p42 bra 	$L__BB0_85;
	mov.b32 	%r293, 0;
$L__BB0_84:
	.pragma "nounroll";
	add.s32 	%r179, %r293, %r7;
	shl.b32 	%r180, %r179, 2;
	add.s32 	%r181, %r4, %r180;
	ld.shared.f32 	%f188, [%r181];
	fma.rn.f32 	%f189, %f30, %f188, 0f00000000;
	st.shared.f32 	[%r181], %f189;
	ld.shared.f32 	%f190, [%r181+4];
	fma.rn.f32 	%f191, %f30, %f190, 0f00000000;
	st.shared.f32 	[%r181+4], %f191;
	ld.shared.f32 	%f192, [%r181+8];
	fma.rn.f32 	%f193, %f30, %f192, 0f00000000;
	st.shared.f32 	[%r181+8], %f193;
	ld.shared.f32 	%f194, [%r181+12];
	fma.rn.f32 	%f195, %f30, %f194, 0f00000000;
	st.shared.f32 	[%r181+12], %f195;
	ld.shared.f32 	%f196, [%r181+16];
	fma.rn.f32 	%f197, %f30, %f196, 0f00000000;
	st.shared.f32 	[%r181+16], %f197;
	ld.shared.f32 	%f198, [%r181+20];
	fma.rn.f32 	%f199, %f30, %f198, 0f00000000;
	st.shared.f32 	[%r181+20], %f199;
	ld.shared.f32 	%f200, [%r181+24];
	fma.rn.f32 	%f201, %f30, %f200, 0f00000000;
	st.shared.f32 	[%r181+24], %f201;
	ld.shared.f32 	%f202, [%r181+28];
	fma.rn.f32 	%f203, %f30, %f202, 0f00000000;
	st.shared.f32 	[%r181+28], %f203;
	add.s32 	%r293, %r293, 8;
	setp.ne.s32 	%p43, %r293, %r20;
	mov.u32 	%r295, %r20;
	@%p43 bra 	$L__BB0_84;
$L__BB0_85:
	setp.eq.s32 	%p44, %r14, 0;
	@%p44 bra 	$L__BB0_93;
	setp.lt.u32 	%p45, %r15, 3;
	@%p45 bra 	$L__BB0_88;
	add.s32 	%r182, %r295, %r7;
	shl.b32 	%r183, %r182, 2;
	add.s32 	%r184, %r4, %r183;
	ld.shared.f32 	%f204, [%r184];
	fma.rn.f32 	%f205, %f30, %f204, 0f00000000;
	st.shared.f32 	[%r184], %f205;
	ld.shared.f32 	%f206, [%r184+4];
	fma.rn.f32 	%f207, %f30, %f206, 0f00000000;
	st.shared.f32 	[%r184+4], %f207;
	ld.shared.f32 	%f208, [%r184+8];
	fma.rn.f32 	%f209, %f30, %f208, 0f00000000;
	st.shared.f32 	[%r184+8], %f209;
	ld.shared.f32 	%f210, [%r184+12];
	fma.rn.f32 	%f211, %f30, %f210, 0f00000000;
	st.shared.f32 	[%r184+12], %f211;
	add.s32 	%r295, %r295, 4;
$L__BB0_88:
	setp.eq.s32 	%p46, %r16, 0;
	@%p46 bra 	$L__BB0_93;
	setp.eq.s32 	%p47, %r17, 0;
	@%p47 bra 	$L__BB0_91;
	add.s32 	%r185, %r295, %r7;
	shl.b32 	%r186, %r185, 2;
	add.s32 	%r187, %r4, %r186;
	ld.shared.f32 	%f212, [%r187];
	fma.rn.f32 	%f213, %f30, %f212, 0f00000000;
	st.shared.f32 	[%r187], %f213;
	ld.shared.f32 	%f214, [%r187+4];
	fma.rn.f32 	%f215, %f30, %f214, 0f00000000;
	st.shared.f32 	[%r187+4], %f215;
	add.s32 	%r295, %r295, 2;
$L__BB0_91:
	setp.eq.s32 	%p48, %r21, 0;
	@%p48 bra 	$L__BB0_93;
	add.s32 	%r188, %r295, %r7;
	shl.b32 	%r189, %r188, 2;
	add.s32 	%r190, %r4, %r189;
	ld.shared.f32 	%f216, [%r190];
	fma.rn.f32 	%f217, %f30, %f216, 0f00000000;
	st.shared.f32 	[%r190], %f217;
$L__BB0_93:
	add.s32 	%r272, %r272, 1;
	setp.eq.s32 	%p57, %r272, %r96;
	@%p57 bra 	$L__BB0_30;
	bra.uni 	$L__BB0_9;

}


// ===== COMPILED SASS (sm_100) =====

	.target	sm_100

	.elftype	@"ET_EXEC"


//--------------------- .note.nv.tkinfo           --------------------------
	.section	.note.nv.tkinfo,"",@"SHT_NOTE"
	.sectionflags	@"SHF_NOTE_NV_TKINFO"
	.tkinfo
        /*0018*/ 	.word	0x00000002
        /*0030*/ 	.string	""
        /*0030*/ 	.string	"ptxas"
        /*0030*/ 	.string	"Cuda compilation tools, release 13.0, V13.0.88"
        /*0030*/ 	.string	"Build cuda_13.0.r13.0/compiler.36424714_0"
        /*0030*/ 	.string	"-arch sm_100 -m 64 "



//--------------------- .note.nv.cuinfo           --------------------------
	.section	.note.nv.cuinfo,"",@"SHT_NOTE"
	.sectionflags	@"SHF_NOTE_NV_CUINFO"
        /*0018*/ 	.short	0x0002
        /*001a*/ 	.short	0x0064
        /*001c*/ 	.short	0x0082
	.zero		2


//--------------------- .nv.info                  --------------------------
	.section	.nv.info,"",@"SHT_CUDA_INFO"
	.align	4


	//----- nvinfo : EIATTR_REGCOUNT
	.align		4
        /*0000*/ 	.byte	0x04, 0x2f
        /*0002*/ 	.short	(.L_1 - .L_0)
	.align		4
.L_0:
        /*0004*/ 	.word	index@(_Z22flash_attention_kernelPKfS0_S0_iifiiPfS1_)
        /*0008*/ 	.word	0x00000020


	//----- nvinfo : EIATTR_FRAME_SIZE
	.align		4
.L_1:
        /*000c*/ 	.byte	0x04, 0x11
        /*000e*/ 	.short	(.L_3 - .L_2)
	.align		4
.L_2:
        /*0010*/ 	.word	index@($__internal_0_$__cuda_sm3x_div_rn_noftz_f32_slowpath)
        /*0014*/ 	.word	0x00000000


	//----- nvinfo : EIATTR_FRAME_SIZE
	.align		4
.L_3:
        /*0018*/ 	.byte	0x04, 0x11
        /*001a*/ 	.short	(.L_5 - .L_4)
	.align		4
.L_4:
        /*001c*/ 	.word	index@(_Z22flash_attention_kernelPKfS0_S0_iifiiPfS1_)
        /*0020*/ 	.word	0x00000000


	//----- nvinfo : EIATTR_MIN_STACK_SIZE
	.align		4
.L_5:
        /*0024*/ 	.byte	0x04, 0x12
        /*0026*/ 	.short	(.L_7 - .L_6)
	.align		4
.L_6:
        /*0028*/ 	.word	index@(_Z22flash_attention_kernelPKfS0_S0_iifiiPfS1_)
        /*002c*/ 	.word	0x00000000
.L_7:


//--------------------- .nv.compat                --------------------------
	.section	.nv.compat,"",@"SHT_CUDA_COMPAT_INFO"
	.align	4
        /*0000*/ 	.byte	0x02, 0x09, 0x00, 0x00, 0x02, 0x02, 0x01, 0x00, 0x02, 0x05, 0x05, 0x00, 0x03, 0x07, 0x01, 0x01
        /*0010*/ 	.byte	0x02, 0x03, 0x00, 0x00, 0x02, 0x06, 0x01, 0x00, 0x04, 0x0b, 0x08, 0x00, 0x01, 0x00, 0x00, 0x00
        /*0020*/ 	.byte	0x00, 0x00, 0x00, 0x00


//--------------------- .nv.info._Z22flash_attention_kernelPKfS0_S0_iifiiPfS1_ --------------------------
	.section	.nv.info._Z22flash_attention_kernelPKfS0_S0_iifiiPfS1_,"",@"SHT_CUDA_INFO"
	.sectionflags	@""
	.align	4


	//----- nvinfo : EIATTR_CUDA_API_VERSION
	.align		4
        /*0000*/ 	.byte	0x04, 0x37
        /*0002*/ 	.short	(.L_9 - .L_8)
.L_8:
        /*0004*/ 	.word	0x00000082


	//----- nvinfo : EIATTR_KPARAM_INFO
	.align		4
.L_9:
        /*0008*/ 	.byte	0x04, 0x17
        /*000a*/ 	.short	(.L_11 - .L_10)
.L_10:
        /*000c*/ 	.word	0x00000000
        /*0010*/ 	.short	0x0009
        /*0012*/ 	.short	0x0038
        /*0014*/ 	.byte	0x00, 0xf5, 0x21, 0x00


	//----- nvinfo : EIATTR_KPARAM_INFO
	.align		4
.L_11:
        /*0018*/ 	.byte	0x04, 0x17
        /*001a*/ 	.short	(.L_13 - .L_12)
.L_12:
        /*001c*/ 	.word	0x00000000
        /*0020*/ 	.short	0x0008
        /*0022*/ 	.short	0x0030
        /*0024*/ 	.byte	0x00, 0xf5, 0x21, 0x00


	//----- nvinfo : EIATTR_KPARAM_INFO
	.align		4
.L_13:
        /*0028*/ 	.byte	0x04, 0x17
        /*002a*/ 	.short	(.L_15 - .L_14)
.L_14:
        /*002c*/ 	.word	0x00000000
        /*0030*/ 	.short	0x0007
        /*0032*/ 	.short	0x0028
        /*0034*/ 	.byte	0x00, 0xf0, 0x11, 0x00


	//----- nvinfo : EIATTR_KPARAM_INFO
	.align		4
.L_15:
        /*0038*/ 	.byte	0x04, 0x17
        /*003a*/ 	.short	(.L_17 - .L_16)
.L_16:
        /*003c*/ 	.word	0x00000000
        /*0040*/ 	.short	0x0006
        /*0042*/ 	.short	0x0024
        /*0044*/ 	.byte	0x00, 0xf0, 0x11, 0x00


	//----- nvinfo : EIATTR_KPARAM_INFO
	.align		4
.L_17:
        /*0048*/ 	.byte	0x04, 0x17
        /*004a*/ 	.short	(.L_19 - .L_18)
.L_18:
        /*004c*/ 	.word	0x00000000
        /*0050*/ 	.short	0x0005
        /*0052*/ 	.short	0x0020
        /*0054*/ 	.byte	0x00, 0xf0, 0x11, 0x00


	//----- nvinfo : EIATTR_KPARAM_INFO
	.align		4
.L_19:
        /*0058*/ 	.byte	0x04, 0x17
        /*005a*/ 	.short	(.L_21 - .L_20)
.L_20:
        /*005c*/ 	.word	0x00000000
        /*0060*/ 	.short	0x0004
        /*0062*/ 	.short	0x001c
        /*0064*/ 	.byte	0x00, 0xf0, 0x11, 0x00


	//----- nvinfo : EIATTR_KPARAM_INFO
	.align		4
.L_21:
        /*0068*/ 	.byte	0x04, 0x17
        /*006a*/ 	.short	(.L_23 - .L_22)
.L_22:
        /*006c*/ 	.word	0x00000000
        /*0070*/ 	.short	0x0003
        /*0072*/ 	.short	0x0018
        /*0074*/ 	.byte	0x00, 0xf0, 0x11, 0x00


	//----- nvinfo : EIATTR_KPARAM_INFO
	.align		4
.L_23:
        /*0078*/ 	.byte	0x04, 0x17
        /*007a*/ 	.short	(.L_25 - .L_24)
.L_24:
        /*007c*/ 	.word	0x00000000
        /*0080*/ 	.short	0x0002
        /*0082*/ 	.short	0x0010
        /*0084*/ 	.byte	0x00, 0xf5, 0x21, 0x00


	//----- nvinfo : EIATTR_KPARAM_INFO
	.align		4
.L_25:
        /*0088*/ 	.byte	0x04, 0x17
        /*008a*/ 	.short	(.L_27 - .L_26)
.L_26:
        /*008c*/ 	.word	0x00000000
        /*0090*/ 	.short	0x0001
        /*0092*/ 	.short	0x0008
        /*0094*/ 	.byte	0x00, 0xf5, 0x21, 0x00


	//----- nvinfo : EIATTR_KPARAM_INFO
	.align		4
.L_27:
        /*0098*/ 	.byte	0x04, 0x17
        /*009a*/ 	.short	(.L_29 - .L_28)
.L_28:
        /*009c*/ 	.word	0x00000000
        /*00a0*/ 	.short	0x0000
        /*00a2*/ 	.short	0x0000
        /*00a4*/ 	.byte	0x00, 0xf5, 0x21, 0x00


	//----- nvinfo : EIATTR_SPARSE_MMA_MASK
	.align		4
.L_29:
        /*00a8*/ 	.byte	0x03, 0x50
        /*00aa*/ 	.short	0x0000


	//----- nvinfo : EIATTR_MAXREG_COUNT
	.align		4
        /*00ac*/ 	.byte	0x03, 0x1b
        /*00ae*/ 	.short	0x00ff


	//----- nvinfo : EIATTR_NUM_BARRIERS
	.align		4
        /*00b0*/ 	.byte	0x02, 0x4c
        /*00b2*/ 	.byte	0x01
	.zero		1


	//----- nvinfo : EIATTR_MERCURY_ISA_VERSION
	.align		4
        /*00b4*/ 	.byte	0x03, 0x5f
        /*00b6*/ 	.short	0x0101


	//----- nvinfo : EIATTR_VRC_CTA_INIT_COUNT
	.align		4
        /*00b8*/ 	.byte	0x02, 0x4a
	.zero		1
	.zero		1


	//----- nvinfo : EIATTR_EXIT_INSTR_OFFSETS
	.align		4
        /*00bc*/ 	.byte	0x04, 0x1c
        /*00be*/ 	.short	(.L_31 - .L_30)


	//   ....[0]....
.L_30:
        /*00c0*/ 	.word	0x00000040


	//   ....[1]....
        /*00c4*/ 	.word	0x00003cd0


	//----- nvinfo : EIATTR_CRS_STACK_SIZE
	.align		4
.L_31:
        /*00c8*/ 	.byte	0x04, 0x1e
        /*00ca*/ 	.short	(.L_33 - .L_32)
.L_32:
        /*00cc*/ 	.word	0x00000000


	//----- nvinfo : EIATTR_CBANK_PARAM_SIZE
	.align		4
.L_33:
        /*00d0*/ 	.byte	0x03, 0x19
        /*00d2*/ 	.short	0x0040


	//----- nvinfo : EIATTR_PARAM_CBANK
	.align		4
        /*00d4*/ 	.byte	0x04, 0x0a
        /*00d6*/ 	.short	(.L_35 - .L_34)
	.align		4
.L_34:
        /*00d8*/ 	.word	index@(.nv.constant0._Z22flash_attention_kernelPKfS0_S0_iifiiPfS1_)
        /*00dc*/ 	.short	0x0380
        /*00de*/ 	.short	0x0040


	//----- nvinfo : EIATTR_SW_WAR
	.align		4
.L_35:
        /*00e0*/ 	.byte	0x04, 0x36
        /*00e2*/ 	.short	(.L_37 - .L_36)
.L_36:
        /*00e4*/ 	.word	0x00000008
.L_37:


//--------------------- .nv.callgraph             --------------------------
	.section	.nv.callgraph,"",@"SHT_CUDA_CALLGRAPH"
	.align	4
	.sectionentsize	8
	.align		4
        /*0000*/ 	.word	0x00000000
	.align		4
        /*0004*/ 	.word	0xffffffff
	.align		4
        /*0008*/ 	.word	0x00000000
	.align		4
        /*000c*/ 	.word	0xfffffffe
	.align		4
        /*0010*/ 	.word	0x00000000
	.align		4
        /*0014*/ 	.word	0xfffffffd
	.align		4
        /*0018*/ 	.word	0x00000000
	.align		4
        /*001c*/ 	.word	0xfffffffc


//--------------------- .text._Z22flash_attention_kernelPKfS0_S0_iifiiPfS1_ --------------------------
	.section	.text._Z22flash_attention_kernelPKfS0_S0_iifiiPfS1_,"ax",@progbits
	.align	128
        .global         _Z22flash_attention_kernelPKfS0_S0_iifiiPfS1_
        .type           _Z22flash_attention_kernelPKfS0_S0_iifiiPfS1_,@function
        .size           _Z22flash_attention_kernelPKfS0_S0_iifiiPfS1_,(.L_x_88 - _Z22flash_attention_kernelPKfS0_S0_iifiiPfS1_)
        .other          _Z22flash_attention_kernelPKfS0_S0_iifiiPfS1_,@"STO_CUDA_ENTRY STV_DEFAULT"
_Z22flash_attention_kernelPKfS0_S0_iifiiPfS1_:
.text._Z22flash_attention_kernelPKfS0_S0_iifiiPfS1_:
[----:B------:R-:W-:Y:S08]  /*0000*/  LDC R1, c[0x0][0x37c] ;  /* 0x0000df00ff017b82 */ /* 0x000ff00000000800 */
[----:B------:R-:W0:Y:S08]  /*0010*/  S2UR UR6, SR_CTAID.X ;  /* 0x00000000000679c3 */ /* 0x000e300000002500 */
[----:B------:R-:W0:Y:S02]  /*0020*/  LDC R0, c[0x0][0x3a8] ;  /* 0x0000ea00ff007b82 */ /* 0x000e240000000800 */
[----:B0-----:R-:W-:-:S13]  /*0030*/  ISETP.LE.AND P0, PT, R0, UR6, PT ;  /* 0x0000000600007c0c */ /* 0x001fda000bf03270 */
[----:B------:R-:W-:Y:S05]  /*0040*/  @P0 EXIT ;  /* 0x000000000000094d */ /* 0x000fea0003800000 */
[----:B------:R-:W0:Y:S01]  /*0050*/  S2UR UR5, SR_CgaCtaId ;  /* 0x00000000000579c3 */ /* 0x000e220000008800 */
[----:B------:R-:W1:Y:S01]  /*0060*/  LDCU UR10, c[0x0][0x39c] ;  /* 0x00007380ff0a77ac */ /* 0x000e620008000800 */
[----:B------:R-:W2:Y:S01]  /*0070*/  S2R R6, SR_TID.X ;  /* 0x0000000000067919 */ /* 0x000ea20000002100 */
[----:B------:R-:W3:Y:S01]  /*0080*/  LDCU.64 UR30, c[0x0][0x3a0] ;  /* 0x00007400ff1e77ac */ /* 0x000ee20008000a00 */
[----:B------:R-:W-:Y:S01]  /*0090*/  UMOV UR4, 0x400 ;  /* 0x0000040000047882 */ /* 0x000fe20000000000 */
[----:B------:R-:W4:Y:S01]  /*00a0*/  LDCU.64 UR14, c[0x0][0x358] ;  /* 0x00006b00ff0e77ac */ /* 0x000f220008000a00 */
[----:B-1----:R-:W-:Y:S02]  /*00b0*/  ULOP3.LUT UR24, UR10, 0x7, URZ, 0xc0, !UPT ;  /* 0x000000070a187892 */ /* 0x002fe4000f8ec0ff */
[----:B------:R-:W-:Y:S02]  /*00c0*/  ULOP3.LUT UR26, UR10, 0x3, URZ, 0xc0, !UPT ;  /* 0x000000030a1a7892 */ /* 0x000fe4000f8ec0ff */
[----:B---3--:R-:W-:Y:S01]  /*00d0*/  UIMAD UR13, UR31, UR10, URZ ;  /* 0x0000000a1f0d72a4 */ /* 0x008fe2000f8e02ff */
[----:B------:R-:W-:Y:S01]  /*00e0*/  FMUL R15, RZ, UR30 ;  /* 0x0000001eff0f7c20 */ /* 0x000fe20008400000 */
[----:B0-----:R-:W-:-:S02]  /*00f0*/  ULEA UR4, UR5, UR4, 0x18 ;  /* 0x0000000405047291 */ /* 0x001fc4000f8ec0ff */
[----:B------:R-:W-:Y:S02]  /*0100*/  ULOP3.LUT UR19, UR31, 0x7, URZ, 0xc0, !UPT ;  /* 0x000000071f137892 */ /* 0x000fe4000f8ec0ff */
[----:B------:R-:W-:Y:S02]  /*0110*/  ULEA UR7, UR13, UR4, 0x2 ;  /* 0x000000040d077291 */ /* 0x000fe4000f8e10ff */
[----:B------:R-:W-:Y:S02]  /*0120*/  ULOP3.LUT UR21, UR31, 0x3, URZ, 0xc0, !UPT ;  /* 0x000000031f157892 */ /* 0x000fe4000f8ec0ff */
[----:B------:R-:W-:Y:S02]  /*0130*/  ULEA UR16, UR13, UR7, 0x2 ;  /* 0x000000070d107291 */ /* 0x000fe4000f8e10ff */
[----:B------:R-:W-:Y:S02]  /*0140*/  UIADD3 UR23, UPT, UPT, UR10, -0x1, URZ ;  /* 0xffffffff0a177890 */ /* 0x000fe4000fffe0ff */
[----:B------:R-:W-:-:S02]  /*0150*/  ULEA UR17, UR13, UR16, 0x2 ;  /* 0x000000100d117291 */ /* 0x000fc4000f8e10ff */
[----:B------:R-:W-:Y:S02]  /*0160*/  ULOP3.LUT UR9, UR10, 0x7ffffff8, URZ, 0xc0, !UPT ;  /* 0x7ffffff80a097892 */ /* 0x000fe4000f8ec0ff */
[----:B------:R-:W-:Y:S02]  /*0170*/  ULOP3.LUT UR28, UR31, 0x7ffffff8, URZ, 0xc0, !UPT ;  /* 0x7ffffff81f1c7892 */ /* 0x000fe4000f8ec0ff */
[----:B------:R-:W-:Y:S02]  /*0180*/  ULOP3.LUT UR8, UR31, 0x1, URZ, 0xc0, !UPT ;  /* 0x000000011f087892 */ /* 0x000fe4000f8ec0ff */
[----:B------:R-:W-:Y:S02]  /*0190*/  ULOP3.LUT UR10, UR10, 0x1, URZ, 0xc0, !UPT ;  /* 0x000000010a0a7892 */ /* 0x000fe4000f8ec0ff */
[----:B------:R-:W-:Y:S02]  /*01a0*/  UIADD3 UR20, UPT, UPT, UR19, -0x1, URZ ;  /* 0xffffffff13147890 */ /* 0x000fe4000fffe0ff */
[----:B------:R-:W-:-:S02]  /*01b0*/  UIADD3 UR22, UPT, UPT, UR21, -0x1, URZ ;  /* 0xffffffff15167890 */ /* 0x000fc4000fffe0ff */
[----:B------:R-:W-:Y:S02]  /*01c0*/  UIADD3 UR25, UPT, UPT, UR24, -0x1, URZ ;  /* 0xffffffff18197890 */ /* 0x000fe4000fffe0ff */
[----:B------:R-:W-:Y:S02]  /*01d0*/  UIADD3 UR27, UPT, UPT, UR26, -0x1, URZ ;  /* 0xffffffff1a1b7890 */ /* 0x000fe4000fffe0ff */
[----:B--2-4-:R-:W-:-:S12]  /*01e0*/  ULEA UR18, UR13, UR17, 0x2 ;  /* 0x000000110d127291 */ /* 0x014fd8000f8e10ff */
.L_x_75:
[----:B0-----:R-:W0:Y:S02]  /*01f0*/  LDCU UR4, c[0x0][0x3a4] ;  /* 0x00007480ff0477ac */ /* 0x001e240008000800 */
[----:B0-----:R-:W-:-:S09]  /*0200*/  UISETP.GE.AND UP0, UPT, UR4, 0x1, UPT ;  /* 0x000000010400788c */ /* 0x001fd2000bf06270 */
[----:B-1----:R-:W-:Y:S05]  /*0210*/  BRA.U !UP0, `(.L_x_0) ;  /* 0x00000001087c7547 */ /* 0x002fea000b800000 */
[----:B------:R-:W-:-:S07]  /*0220*/  HFMA2 R7, -RZ, RZ, 0, 0 ;  /* 0x00000000ff077431 */ /* 0x000fce00000001ff */
.L_x_4:
[----:B------:R-:W0:Y:S01]  /*0230*/  LDCU UR11, c[0x0][0x39c] ;  /* 0x00007380ff0b77ac */ /* 0x000e220008000800 */
[----:B------:R-:W-:Y:S01]  /*0240*/  BSSY.RECONVERGENT B0, `(.L_x_1) ;  /* 0x0000018000007945 */ /* 0x000fe20003800200 */
[----:B0-----:R-:W-:-:S13]  /*0250*/  ISETP.GE.AND P0, PT, R6, UR11, PT ;  /* 0x0000000b06007c0c */ /* 0x001fda000bf06270 */
[----:B-1----:R-:W-:Y:S05]  /*0260*/  @P0 BRA `(.L_x_2) ;  /* 0x0000000000540947 */ /* 0x002fea0003800000 */
[----:B------:R-:W0:Y:S01]  /*0270*/  S2UR UR5, SR_CgaCtaId ;  /* 0x00000000000579c3 */ /* 0x000e220000008800 */
[----:B------:R-:W-:Y:S01]  /*0280*/  UMOV UR4, 0x400 ;  /* 0x0000040000047882 */ /* 0x000fe20000000000 */
[----:B------:R-:W-:Y:S01]  /*0290*/  IMAD R0, R7, UR11, R6 ;  /* 0x0000000b07007c24 */ /* 0x000fe2000f8e0206 */
[----:B------:R-:W-:-:S05]  /*02a0*/  MOV R8, R6 ;  /* 0x0000000600087202 */ /* 0x000fca0000000f00 */
[----:B------:R-:W1:Y:S08]  /*02b0*/  LDC R11, c[0x0][0x3a4] ;  /* 0x0000e900ff0b7b82 */ /* 0x000e700000000800 */
[----:B------:R-:W2:Y:S01]  /*02c0*/  LDC.64 R4, c[0x0][0x380] ;  /* 0x0000e000ff047b82 */ /* 0x000ea20000000a00 */
[----:B0-----:R-:W-:-:S06]  /*02d0*/  ULEA UR4, UR5, UR4, 0x18 ;  /* 0x0000000405047291 */ /* 0x001fcc000f8ec0ff */
[----:B------:R-:W-:Y:S01]  /*02e0*/  LEA R0, R0, UR4, 0x2 ;  /* 0x0000000400007c11 */ /* 0x000fe2000f8e10ff */
[----:B-1----:R-:W-:-:S04]  /*02f0*/  IMAD R3, R11, UR6, R7 ;  /* 0x000000060b037c24 */ /* 0x002fc8000f8e0207 */
[----:B------:R-:W-:-:S07]  /*0300*/  IMAD R9, R3, UR11, R6 ;  /* 0x0000000b03097c24 */ /* 0x000fce000f8e0206 */
.L_x_3:
[----:B--2---:R-:W-:-:S06]  /*0310*/  IMAD.WIDE R2, R9, 0x4, R4 ;  /* 0x0000000409027825 */ /* 0x004fcc00078e0204 */
[----:B------:R-:W2:Y:S01]  /*0320*/  LDG.E R3, desc[UR14][R2.64] ;  /* 0x0000000e02037981 */ /* 0x000ea2000c1e1900 */
[----:B------:R-:W-:Y:S02]  /*0330*/  MOV R13, UR13 ;  /* 0x0000000d000d7c02 */ /* 0x000fe40008000f00 */
[-C--:B------:R-:W-:Y:S02]  /*0340*/  IADD3 R8, PT, PT, R8, R11.reuse, RZ ;  /* 0x0000000b08087210 */ /* 0x080fe40007ffe0ff */
[----:B------:R-:W-:Y:S01]  /*0350*/  IADD3 R9, PT, PT, R9, R11, RZ ;  /* 0x0000000b09097210 */ /* 0x000fe20007ffe0ff */
[----:B-1----:R-:W-:Y:S01]  /*0360*/  IMAD R10, R13, 0xc, R0 ;  /* 0x0000000c0d0a7824 */ /* 0x002fe200078e0200 */
[----:B------:R-:W-:Y:S01]  /*0370*/  ISETP.GE.AND P0, PT, R8, UR11, PT ;  /* 0x0000000b08007c0c */ /* 0x000fe2000bf06270 */
[----:B--2---:R0:W-:Y:S04]  /*0380*/  STS [R0], R3 ;  /* 0x0000000300007388 */ /* 0x0041e80000000800 */
[----:B------:R1:W-:Y:S01]  /*0390*/  STS [R10], RZ ;  /* 0x000000ff0a007388 */ /* 0x0003e20000000800 */
[----:B0-----:R-:W-:-:S07]  /*03a0*/  LEA R0, R11, R0, 0x2 ;  /* 0x000000000b007211 */ /* 0x001fce00078e10ff */
[----:B------:R-:W-:Y:S05]  /*03b0*/  @!P0 BRA `(.L_x_3) ;  /* 0xfffffffc00d48947 */ /* 0x000fea000383ffff */
.L_x_2:
[----:B------:R-:W-:Y:S05]  /*03c0*/  BSYNC.RECONVERGENT B0 ;  /* 0x0000000000007941 */ /* 0x000fea0003800200 */
.L_x_1:
[----:B------:R-:W0:Y:S01]  /*03d0*/  LDCU UR4, c[0x0][0x3a4] ;  /* 0x00007480ff0477ac */ /* 0x000e220008000800 */
[----:B------:R-:W-:-:S04]  /*03e0*/  IADD3 R7, PT, PT, R7, 0x1, RZ ;  /* 0x0000000107077810 */ /* 0x000fc80007ffe0ff */
[----:B0-----:R-:W-:-:S13]  /*03f0*/  ISETP.NE.AND P0, PT, R7, UR4, PT ;  /* 0x0000000407007c0c */ /* 0x001fda000bf05270 */
[----:B------:R-:W-:Y:S05]  /*0400*/  @P0 BRA `(.L_x_4) ;  /* 0xfffffffc00880947 */ /* 0x000fea000383ffff */
.L_x_0:
[----:B------:R-:W-:Y:S01]  /*0410*/  HFMA2 R17, -RZ, RZ, 0, 0 ;  /* 0x00000000ff117431 */ /* 0x000fe200000001ff */
[----:B------:R-:W-:Y:S01]  /*0420*/  MOV R2, 0xff7fffff ;  /* 0xff7fffff00027802 */ /* 0x000fe20000000f00 */
[----:B------:R-:W-:-:S06]  /*0430*/  UMOV UR4, URZ ;  /* 0x000000ff00047c82 */ /* 0x000fcc0008000000 */
.L_x_39:
[----:B--2---:R-:W-:Y:S01]  /*0440*/  MOV R3, R2 ;  /* 0x0000000200037202 */ /* 0x004fe20000000f00 */
[----:B0--34-:R-:W-:Y:S06]  /*0450*/  BRA.U !UP0, `(.L_x_5) ;  /* 0x0000000108707547 */ /* 0x019fec000b800000 */
[----:B------:R-:W-:-:S07]  /*0460*/  HFMA2 R0, -RZ, RZ, 0, 0 ;  /* 0x00000000ff007431 */ /* 0x000fce00000001ff */
.L_x_9:
[----:B0-----:R-:W0:Y:S01]  /*0470*/  LDCU UR5, c[0x0][0x39c] ;  /* 0x00007380ff0577ac */ /* 0x001e220008000800 */
[----:B------:R-:W-:Y:S01]  /*0480*/  BSSY.RECONVERGENT B0, `(.L_x_6) ;  /* 0x0000015000007945 */ /* 0x000fe20003800200 */
[----:B0-----:R-:W-:-:S13]  /*0490*/  ISETP.GE.AND P0, PT, R6, UR5, PT ;  /* 0x0000000506007c0c */ /* 0x001fda000bf06270 */
[----:B------:R-:W-:Y:S05]  /*04a0*/  @P0 BRA `(.L_x_7) ;  /* 0x0000000000480947 */ /* 0x000fea0003800000 */
[----:B------:R-:W0:Y:S01]  /*04b0*/  LDC R18, c[0x0][0x3a4] ;  /* 0x0000e900ff127b82 */ /* 0x000e220000000800 */
[----:B------:R-:W-:-:S07]  /*04c0*/  MOV R7, R6 ;  /* 0x0000000600077202 */ /* 0x000fce0000000f00 */
[----:B------:R-:W2:Y:S08]  /*04d0*/  LDC.64 R4, c[0x0][0x388] ;  /* 0x0000e200ff047b82 */ /* 0x000eb00000000a00 */
[----:B------:R-:W3:Y:S01]  /*04e0*/  LDC.64 R8, c[0x0][0x390] ;  /* 0x0000e400ff087b82 */ /* 0x000ee20000000a00 */
[----:B0-----:R-:W-:-:S07]  /*04f0*/  IMAD R16, R18, UR4, R0 ;  /* 0x0000000412107c24 */ /* 0x001fce000f8e0200 */
.L_x_8:
[----:B------:R-:W-:-:S04]  /*0500*/  IMAD R13, R16, UR5, R7 ;  /* 0x00000005100d7c24 */ /* 0x000fc8000f8e0207 */
[----:B012---:R-:W-:-:S04]  /*0510*/  IMAD.WIDE R10, R13, 0x4, R4 ;  /* 0x000000040d0a7825 */ /* 0x007fc800078e0204 */
[----:B---3--:R-:W-:Y:S02]  /*0520*/  IMAD.WIDE R12, R13, 0x4, R8 ;  /* 0x000000040d0c7825 */ /* 0x008fe400078e0208 */
[----:B------:R-:W2:Y:S04]  /*0530*/  LDG.E R10, desc[UR14][R10.64] ;  /* 0x0000000e0a0a7981 */ /* 0x000ea8000c1e1900 */
[----:B------:R-:W3:Y:S01]  /*0540*/  LDG.E R12, desc[UR14][R12.64] ;  /* 0x0000000e0c0c7981 */ /* 0x000ee2000c1e1900 */
[----:B------:R-:W-:Y:S01]  /*0550*/  IMAD R14, R0, UR5, R7 ;  /* 0x00000005000e7c24 */ /* 0x000fe2000f8e0207 */
[----:B------:R-:W-:-:S04]  /*0560*/  IADD3 R7, PT, PT, R7, R18, RZ ;  /* 0x0000001207077210 */ /* 0x000fc80007ffe0ff */
[C---:B------:R-:W-:Y:S02]  /*0570*/  LEA R19, R14.reuse, UR7, 0x2 ;  /* 0x000000070e137c11 */ /* 0x040fe4000f8e10ff */
[----:B------:R-:W-:Y:S02]  /*0580*/  LEA R21, R14, UR16, 0x2 ;  /* 0x000000100e157c11 */ /* 0x000fe4000f8e10ff */
[----:B------:R-:W-:Y:S01]  /*0590*/  ISETP.GE.AND P0, PT, R7, UR5, PT ;  /* 0x0000000507007c0c */ /* 0x000fe2000bf06270 */
[----:B--2---:R0:W-:Y:S04]  /*05a0*/  STS [R19], R10 ;  /* 0x0000000a13007388 */ /* 0x0041e80000000800 */
[----:B---3--:R0:W-:Y:S08]  /*05b0*/  STS [R21], R12 ;  /* 0x0000000c15007388 */ /* 0x0081f00000000800 */
[----:B------:R-:W-:Y:S05]  /*05c0*/  @!P0 BRA `(.L_x_8) ;  /* 0xfffffffc00cc8947 */ /* 0x000fea000383ffff */
.L_x_7:
[----:B------:R-:W-:Y:S05]  /*05d0*/  BSYNC.RECONVERGENT B0 ;  /* 0x0000000000007941 */ /* 0x000fea0003800200 */
.L_x_6:
[----:B------:R-:W2:Y:S01]  /*05e0*/  LDCU UR5, c[0x0][0x3a4] ;  /* 0x00007480ff0577ac */ /* 0x000ea20008000800 */
[----:B------:R-:W-:-:S04]  /*05f0*/  IADD3 R0, PT, PT, R0, 0x1, RZ ;  /* 0x0000000100007810 */ /* 0x000fc80007ffe0ff */
[----:B--2---:R-:W-:-:S13]  /*0600*/  ISETP.NE.AND P0, PT, R0, UR5, PT ;  /* 0x0000000500007c0c */ /* 0x004fda000bf05270 */
[----:B------:R-:W-:Y:S05]  /*0610*/  @P0 BRA `(.L_x_9) ;  /* 0xfffffffc00940947 */ /* 0x000fea000383ffff */
.L_x_5:
[----:B------:R-:W-:Y:S06]  /*0620*/  BAR.SYNC.DEFER_BLOCKING 0x0 ;  /* 0x0000000000007b1d */ /* 0x000fec0000010000 */
[----:B------:R-:W-:Y:S05]  /*0630*/  BRA.U !UP0, `(.L_x_10) ;  /* 0x0000000908987547 */ /* 0x000fea000b800000 */
[----:B------:R-:W2:Y:S02]  /*0640*/  LDCU UR5, c[0x0][0x39c] ;  /* 0x00007380ff0577ac */ /* 0x000ea40008000800 */
[----:B--2---:R-:W-:-:S09]  /*0650*/  UISETP.GE.AND UP1, UPT, UR5, 0x1, UPT ;  /* 0x000000010500788c */ /* 0x004fd2000bf26270 */
[----:B------:R-:W-:Y:S05]  /*0660*/  BRA.U !UP1, `(.L_x_11) ;  /* 0x0000000509bc7547 */ /* 0x000fea000b800000 */
[----:B------:R-:W-:-:S05]  /*0670*/  UMOV UR5, URZ ;  /* 0x000000ff00057c82 */ /* 0x000fca0008000000 */
.L_x_17:
[----:B------:R-:W-:Y:S01]  /*0680*/  UISETP.GE.U32.AND UP1, UPT, UR23, 0x7, UPT ;  /* 0x000000071700788c */ /* 0x000fe2000bf26070 */
[----:B0-----:R-:W-:Y:S01]  /*0690*/  HFMA2 R19, -RZ, RZ, 0, 0 ;  /* 0x00000000ff137431 */ /* 0x001fe200000001ff */
[----:B------:R-:W-:-:S07]  /*06a0*/  MOV R5, RZ ;  /* 0x000000ff00057202 */ /* 0x000fce0000000f00 */
[----:B------:R-:W-:Y:S05]  /*06b0*/  BRA.U !UP1, `(.L_x_12) ;  /* 0x0000000109987547 */ /* 0x000fea000b800000 */
[----:B------:R-:W0:Y:S01]  /*06c0*/  S2UR UR12, SR_CgaCtaId ;  /* 0x00000000000c79c3 */ /* 0x000e220000008800 */
[----:B------:R-:W-:Y:S01]  /*06d0*/  MOV R19, RZ ;  /* 0x000000ff00137202 */ /* 0x000fe20000000f00 */
[----:B------:R-:W-:Y:S01]  /*06e0*/  UMOV UR11, 0x400 ;  /* 0x00000400000b7882 */ /* 0x000fe20000000000 */
[----:B------:R-:W-:-:S05]  /*06f0*/  MOV R5, RZ ;  /* 0x000000ff00057202 */ /* 0x000fca0000000f00 */
[----:B------:R-:W2:Y:S01]  /*0700*/  LDC R0, c[0x0][0x39c] ;  /* 0x0000e700ff007b82 */ /* 0x000ea20000000800 */
[----:B0-----:R-:W-:-:S12]  /*0710*/  ULEA UR11, UR12, UR11, 0x18 ;  /* 0x0000000b0c0b7291 */ /* 0x001fd8000f8ec0ff */
.L_x_13:
[--C-:B--2---:R-:W-:Y:S02]  /*0720*/  IMAD R4, R6, R0, R5.reuse ;  /* 0x0000000006047224 */ /* 0x104fe400078e0205 */
[----:B------:R-:W-:Y:S01]  /*0730*/  IMAD R7, R0, UR5, R5 ;  /* 0x0000000500077c24 */ /* 0x000fe2000f8e0205 */
[----:B------:R-:W-:Y:S02]  /*0740*/  IADD3 R5, PT, PT, R5, 0x8, RZ ;  /* 0x0000000805057810 */ /* 0x000fe40007ffe0ff */
[----:B------:R-:W-:Y:S02]  /*0750*/  LEA R14, R4, UR11, 0x2 ;  /* 0x0000000b040e7c11 */ /* 0x000fe4000f8e10ff */
[----:B------:R-:W-:Y:S02]  /*0760*/  LEA R18, R7, UR7, 0x2 ;  /* 0x0000000707127c11 */ /* 0x000fe4000f8e10ff */
[----:B------:R-:W-:Y:S01]  /*0770*/  ISETP.NE.AND P0, PT, R5, UR9, PT ;  /* 0x0000000905007c0c */ /* 0x000fe2000bf05270 */
[----:B------:R-:W-:Y:S04]  /*0780*/  LDS R16, [R14] ;  /* 0x000000000e107984 */ /* 0x000fe80000000800 */
[----:B------:R-:W0:Y:S04]  /*0790*/  LDS R20, [R18] ;  /* 0x0000000012147984 */ /* 0x000e280000000800 */
[----:B------:R-:W-:Y:S04]  /*07a0*/  LDS R21, [R14+0x4] ;  /* 0x000004000e157984 */ /* 0x000fe80000000800 */
[----:B------:R-:W2:Y:S04]  /*07b0*/  LDS R22, [R18+0x4] ;  /* 0x0000040012167984 */ /* 0x000ea80000000800 */
[----:B------:R-:W-:Y:S04]  /*07c0*/  LDS R23, [R14+0x8] ;  /* 0x000008000e177984 */ /* 0x000fe80000000800 */
[----:B------:R-:W3:Y:S04]  /*07d0*/  LDS R24, [R18+0x8] ;  /* 0x0000080012187984 */ /* 0x000ee80000000800 */
[----:B------:R-:W-:Y:S04]  /*07e0*/  LDS R25, [R14+0xc] ;  /* 0x00000c000e197984 */ /* 0x000fe80000000800 */
[----:B------:R-:W4:Y:S04]  /*07f0*/  LDS R26, [R18+0xc] ;  /* 0x00000c00121a7984 */ /* 0x000f280000000800 */
[----:B-1----:R-:W-:Y:S04]  /*0800*/  LDS R10, [R14+0x10] ;  /* 0x000010000e0a7984 */ /* 0x002fe80000000800 */
[----:B------:R-:W1:Y:S04]  /*0810*/  LDS R11, [R18+0x10] ;  /* 0x00001000120b7984 */ /* 0x000e680000000800 */
[----:B------:R-:W-:Y:S04]  /*0820*/  LDS R8, [R14+0x14] ;  /* 0x000014000e087984 */ /* 0x000fe80000000800 */
[----:B------:R-:W5:Y:S01]  /*0830*/  LDS R9, [R18+0x14] ;  /* 0x0000140012097984 */ /* 0x000f620000000800 */
[----:B0-----:R-:W-:-:S03]  /*0840*/  FFMA R16, R16, R20, R19 ;  /* 0x0000001410107223 */ /* 0x001fc60000000013 */
[----:B------:R-:W-:Y:S04]  /*0850*/  LDS R4, [R14+0x18] ;  /* 0x000018000e047984 */ /* 0x000fe80000000800 */
[----:B------:R-:W0:Y:S01]  /*0860*/  LDS R7, [R18+0x18] ;  /* 0x0000180012077984 */ /* 0x000e220000000800 */
[----:B--2---:R-:W-:-:S03]  /*0870*/  FFMA R16, R21, R22, R16 ;  /* 0x0000001615107223 */ /* 0x004fc60000000010 */
[----:B------:R-:W-:Y:S04]  /*0880*/  LDS R12, [R14+0x1c] ;  /* 0x00001c000e0c7984 */ /* 0x000fe80000000800 */
[----:B------:R-:W2:Y:S01]  /*0890*/  LDS R13, [R18+0x1c] ;  /* 0x00001c00120d7984 */ /* 0x000ea20000000800 */
[----:B---3--:R-:W-:-:S04]  /*08a0*/  FFMA R16, R23, R24, R16 ;  /* 0x0000001817107223 */ /* 0x008fc80000000010 */
[----:B----4-:R-:W-:-:S04]  /*08b0*/  FFMA R25, R25, R26, R16 ;  /* 0x0000001a19197223 */ /* 0x010fc80000000010 */
[----:B-1----:R-:W-:-:S04]  /*08c0*/  FFMA R11, R10, R11, R25 ;  /* 0x0000000b0a0b7223 */ /* 0x002fc80000000019 */
[----:B-----5:R-:W-:-:S04]  /*08d0*/  FFMA R9, R8, R9, R11 ;  /* 0x0000000908097223 */ /* 0x020fc8000000000b */
[----:B0-----:R-:W-:-:S04]  /*08e0*/  FFMA R7, R4, R7, R9 ;  /* 0x0000000704077223 */ /* 0x001fc80000000009 */
[----:B--2---:R-:W-:Y:S01]  /*08f0*/  FFMA R19, R12, R13, R7 ;  /* 0x0000000d0c137223 */ /* 0x004fe20000000007 */
[----:B------:R-:W-:Y:S06]  /*0900*/  @P0 BRA `(.L_x_13) ;  /* 0xfffffffc00840947 */ /* 0x000fec000383ffff */
[----:B------:R-:W-:-:S07]  /*0910*/  MOV R5, UR9 ;  /* 0x0000000900057c02 */ /* 0x000fce0008000f00 */
.L_x_12:
[----:B------:R-:W-:-:S09]  /*0920*/  UISETP.NE.AND UP1, UPT, UR24, URZ, UPT ;  /* 0x000000ff1800728c */ /* 0x000fd2000bf25270 */
[----:B------:R-:W-:Y:S05]  /*0930*/  BRA.U !UP1, `(.L_x_14) ;  /* 0x0000000109dc7547 */ /* 0x000fea000b800000 */
[----:B------:R-:W-:Y:S02]  /*0940*/  UISETP.GE.U32.AND UP1, UPT, UR25, 0x3, UPT ;  /* 0x000000031900788c */ /* 0x000fe4000bf26070 */
[----:B------:R-:W-:-:S07]  /*0950*/  UISETP.NE.AND UP2, UPT, UR26, URZ, UPT ;  /* 0x000000ff1a00728c */ /* 0x000fce000bf45270 */
[----:B------:R-:W-:Y:S05]  /*0960*/  BRA.U !UP1, `(.L_x_15) ;  /* 0x0000000109547547 */ /* 0x000fea000b800000 */
[----:B------:R-:W0:Y:S01]  /*0970*/  S2UR UR12, SR_CgaCtaId ;  /* 0x00000000000c79c3 */ /* 0x000e220000008800 */
[----:B------:R-:W-:-:S07]  /*0980*/  UMOV UR11, 0x400 ;  /* 0x00000400000b7882 */ /* 0x000fce0000000000 */
[----:B------:R-:W2:Y:S01]  /*0990*/  LDC R4, c[0x0][0x39c] ;  /* 0x0000e700ff047b82 */ /* 0x000ea20000000800 */
[----:B0-----:R-:W-:Y:S01]  /*09a0*/  ULEA UR11, UR12, UR11, 0x18 ;  /* 0x0000000b0c0b7291 */ /* 0x001fe2000f8ec0ff */
[--C-:B--2---:R-:W-:Y:S02]  /*09b0*/  IMAD R0, R6, R4, R5.reuse ;  /* 0x0000000406007224 */ /* 0x104fe400078e0205 */
[----:B------:R-:W-:Y:S01]  /*09c0*/  IMAD R4, R4, UR5, R5 ;  /* 0x0000000504047c24 */ /* 0x000fe2000f8e0205 */
[----:B------:R-:W-:Y:S02]  /*09d0*/  IADD3 R5, PT, PT, R5, 0x4, RZ ;  /* 0x0000000405057810 */ /* 0x000fe40007ffe0ff */
[----:B------:R-:W-:Y:S02]  /*09e0*/  LEA R0, R0, UR11, 0x2 ;  /* 0x0000000b00007c11 */ /* 0x000fe4000f8e10ff */
[----:B------:R-:W-:-:S03]  /*09f0*/  LEA R7, R4, UR7, 0x2 ;  /* 0x0000000704077c11 */ /* 0x000fc6000f8e10ff */
[----:B------:R-:W-:Y:S04]  /*0a00*/  LDS R4, [R0] ;  /* 0x0000000000047984 */ /* 0x000fe80000000800 */
[----:B------:R-:W0:Y:S04]  /*0a10*/  LDS R8, [R7] ;  /* 0x0000000007087984 */ /* 0x000e280000000800 */
[----:B------:R-:W-:Y:S04]  /*0a20*/  LDS R9, [R0+0x4] ;  /* 0x0000040000097984 */ /* 0x000fe80000000800 */
[----:B-1----:R-:W1:Y:S04]  /*0a30*/  LDS R10, [R7+0x4] ;  /* 0x00000400070a7984 */ /* 0x002e680000000800 */
[----:B------:R-:W-:Y:S04]  /*0a40*/  LDS R11, [R0+0x8] ;  /* 0x00000800000b7984 */ /* 0x000fe80000000800 */
[----:B------:R-:W2:Y:S04]  /*0a50*/  LDS R12, [R7+0x8] ;  /* 0x00000800070c7984 */ /* 0x000ea80000000800 */
[----:B------:R-:W-:Y:S04]  /*0a60*/  LDS R13, [R0+0xc] ;  /* 0x00000c00000d7984 */ /* 0x000fe80000000800 */
[----:B------:R-:W3:Y:S01]  /*0a70*/  LDS R14, [R7+0xc] ;  /* 0x00000c00070e7984 */ /* 0x000ee20000000800 */
[----:B0-----:R-:W-:-:S04]  /*0a80*/  FFMA R4, R4, R8, R19 ;  /* 0x0000000804047223 */ /* 0x001fc80000000013 */
[----:B-1----:R-:W-:-:S04]  /*0a90*/  FFMA R4, R9, R10, R4 ;  /* 0x0000000a09047223 */ /* 0x002fc80000000004 */
[----:B--2---:R-:W-:-:S04]  /*0aa0*/  FFMA R4, R11, R12, R4 ;  /* 0x0000000c0b047223 */ /* 0x004fc80000000004 */
[----:B---3--:R-:W-:-:S07]  /*0ab0*/  FFMA R19, R13, R14, R4 ;  /* 0x0000000e0d137223 */ /* 0x008fce0000000004 */
.L_x_15:
[----:B------:R-:W-:Y:S05]  /*0ac0*/  BRA.U !UP2, `(.L_x_14) ;  /* 0x000000010a787547 */ /* 0x000fea000b800000 */
[----:B------:R-:W-:Y:S02]  /*0ad0*/  UISETP.NE.AND UP1, UPT, UR27, URZ, UPT ;  /* 0x000000ff1b00728c */ /* 0x000fe4000bf25270 */
        /* <DEDUP_REMOVED lines=14> */
[----:B-1----:R-:W1:Y:S01]  /*0bc0*/  LDS R10, [R7+0x4] ;  /* 0x00000400070a7984 */ /* 0x002e620000000800 */
[----:B0-----:R-:W-:-:S04]  /*0bd0*/  FFMA R0, R0, R8, R19 ;  /* 0x0000000800007223 */ /* 0x001fc80000000013 */
[----:B-1----:R-:W-:-:S07]  /*0be0*/  FFMA R19, R9, R10, R0 ;  /* 0x0000000a09137223 */ /* 0x002fce0000000000 */
.L_x_16:
[----:B------:R-:W-:Y:S05]  /*0bf0*/  BRA.U !UP2, `(.L_x_14) ;  /* 0x000000010a2c7547 */ /* 0x000fea000b800000 */
[----:B------:R-:W0:Y:S01]  /*0c00*/  S2UR UR12, SR_CgaCtaId ;  /* 0x00000000000c79c3 */ /* 0x000e220000008800 */
[----:B------:R-:W-:-:S07]  /*0c10*/  UMOV UR11, 0x400 ;  /* 0x00000400000b7882 */ /* 0x000fce0000000000 */
[----:B------:R-:W2:Y:S01]  /*0c20*/  LDC R4, c[0x0][0x39c] ;  /* 0x0000e700ff047b82 */ /* 0x000ea20000000800 */
[----:B0-----:R-:W-:Y:S01]  /*0c30*/  ULEA UR11, UR12, UR11, 0x18 ;  /* 0x0000000b0c0b7291 */ /* 0x001fe2000f8ec0ff */
[--C-:B--2---:R-:W-:Y:S02]  /*0c40*/  IMAD R0, R6, R4, R5.reuse ;  /* 0x0000000406007224 */ /* 0x104fe400078e0205 */
[----:B------:R-:W-:-:S03]  /*0c50*/  IMAD R5, R4, UR5, R5 ;  /* 0x0000000504057c24 */ /* 0x000fc6000f8e0205 */
[----:B------:R-:W-:Y:S02]  /*0c60*/  LEA R0, R0, UR11, 0x2 ;  /* 0x0000000b00007c11 */ /* 0x000fe4000f8e10ff */
[----:B------:R-:W-:-:S04]  /*0c70*/  LEA R5, R5, UR7, 0x2 ;  /* 0x0000000705057c11 */ /* 0x000fc8000f8e10ff */
[----:B------:R-:W-:Y:S04]  /*0c80*/  LDS R0, [R0] ;  /* 0x0000000000007984 */ /* 0x000fe80000000800 */
[----:B------:R-:W0:Y:S02]  /*0c90*/  LDS R5, [R5] ;  /* 0x0000000005057984 */ /* 0x000e240000000800 */
[----:B0-----:R-:W-:-:S07]  /*0ca0*/  FFMA R19, R0, R5, R19 ;  /* 0x0000000500137223 */ /* 0x001fce0000000013 */
.L_x_14:
[----:B------:R-:W0:Y:S02]  /*0cb0*/  LDC.64 R4, c[0x0][0x3a0] ;  /* 0x0000e800ff047b82 */ /* 0x000e240000000a00 */
[----:B0-----:R-:W-:Y:S02]  /*0cc0*/  IMAD R0, R6, R5, UR5 ;  /* 0x0000000506007e24 */ /* 0x001fe4000f8e0205 */
[----:B------:R-:W-:Y:S01]  /*0cd0*/  FMUL R19, R19, R4 ;  /* 0x0000000413137220 */ /* 0x000fe20000400000 */
[----:B------:R-:W-:Y:S02]  /*0ce0*/  UIADD3 UR5, UPT, UPT, UR5, 0x1, URZ ;  /* 0x0000000105057890 */ /* 0x000fe4000fffe0ff */
[----:B------:R-:W-:Y:S02]  /*0cf0*/  LEA R0, R0, UR18, 0x2 ;  /* 0x0000001200007c11 */ /* 0x000fe4000f8e10ff */
[-C--:B------:R-:W-:Y:S02]  /*0d00*/  FSETP.GT.AND P0, PT, R19, R2.reuse, PT ;  /* 0x000000021300720b */ /* 0x080fe40003f04000 */
[----:B------:R-:W-:Y:S01]  /*0d10*/  ISETP.NE.AND P1, PT, R5, UR5, PT ;  /* 0x0000000505007c0c */ /* 0x000fe2000bf25270 */
[----:B------:R0:W-:Y:S01]  /*0d20*/  STS [R0], R19 ;  /* 0x0000001300007388 */ /* 0x0001e20000000800 */
[----:B------:R-:W-:-:S11]  /*0d30*/  FSEL R2, R19, R2, P0 ;  /* 0x0000000213027208 */ /* 0x000fd60000000000 */
[----:B0-----:R-:W-:Y:S05]  /*0d40*/  @!P1 BRA `(.L_x_10) ;  /* 0x0000000000d49947 */ /* 0x001fea0003800000 */
[----:B------:R-:W-:Y:S05]  /*0d50*/  BRA `(.L_x_17) ;  /* 0xfffffff800487947 */ /* 0x000fea000383ffff */
.L_x_11:
[----:B------:R-:W2:Y:S01]  /*0d60*/  LDCU UR5, c[0x0][0x3a4] ;  /* 0x00007480ff0577ac */ /* 0x000ea20008000800 */
[----:B------:R-:W-:Y:S01]  /*0d70*/  HFMA2 R5, -RZ, RZ, 0, 0 ;  /* 0x00000000ff057431 */ /* 0x000fe200000001ff */
[----:B--2---:R-:W-:-:S09]  /*0d80*/  UISETP.GE.U32.AND UP1, UPT, UR5, 0x8, UPT ;  /* 0x000000080500788c */ /* 0x004fd2000bf26070 */
[----:B------:R-:W-:Y:S05]  /*0d90*/  BRA.U !UP1, `(.L_x_18) ;  /* 0x0000000109487547 */ /* 0x000fea000b800000 */
[----:B------:R-:W-:Y:S02]  /*0da0*/  MOV R5, RZ ;  /* 0x000000ff00057202 */ /* 0x000fe40000000f00 */
[----:B------:R-:W-:-:S07]  /*0db0*/  MOV R2, R3 ;  /* 0x0000000300027202 */ /* 0x000fce0000000f00 */
.L_x_19:
[----:B--2---:R-:W-:Y:S01]  /*0dc0*/  IMAD R0, R6, UR5, R5 ;  /* 0x0000000506007c24 */ /* 0x004fe2000f8e0205 */
[----:B------:R-:W-:Y:S02]  /*0dd0*/  IADD3 R5, PT, PT, R5, 0x8, RZ ;  /* 0x0000000805057810 */ /* 0x000fe40007ffe0ff */
[-C--:B------:R-:W-:Y:S02]  /*0de0*/  FSETP.GT.AND P0, PT, R15, R2.reuse, PT ;  /* 0x000000020f00720b */ /* 0x080fe40003f04000 */
[----:B------:R-:W-:Y:S02]  /*0df0*/  LEA R0, R0, UR18, 0x2 ;  /* 0x0000001200007c11 */ /* 0x000fe4000f8e10ff */
[----:B------:R-:W-:Y:S02]  /*0e00*/  ISETP.NE.AND P1, PT, R5, UR28, PT ;  /* 0x0000001c05007c0c */ /* 0x000fe4000bf25270 */
[----:B------:R-:W-:Y:S01]  /*0e10*/  FSEL R2, R15, R2, P0 ;  /* 0x000000020f027208 */ /* 0x000fe20000000000 */
[----:B------:R2:W-:Y:S04]  /*0e20*/  STS [R0], R15 ;  /* 0x0000000f00007388 */ /* 0x0005e80000000800 */
[----:B------:R2:W-:Y:S04]  /*0e30*/  STS [R0+0x4], R15 ;  /* 0x0000040f00007388 */ /* 0x0005e80000000800 */
[----:B------:R2:W-:Y:S04]  /*0e40*/  STS [R0+0x8], R15 ;  /* 0x0000080f00007388 */ /* 0x0005e80000000800 */
[----:B------:R2:W-:Y:S04]  /*0e50*/  STS [R0+0xc], R15 ;  /* 0x00000c0f00007388 */ /* 0x0005e80000000800 */
[----:B------:R2:W-:Y:S04]  /*0e60*/  STS [R0+0x10], R15 ;  /* 0x0000100f00007388 */ /* 0x0005e80000000800 */
[----:B------:R2:W-:Y:S04]  /*0e70*/  STS [R0+0x14], R15 ;  /* 0x0000140f00007388 */ /* 0x0005e80000000800 */
[----:B------:R2:W-:Y:S04]  /*0e80*/  STS [R0+0x18], R15 ;  /* 0x0000180f00007388 */ /* 0x0005e80000000800 */
[----:B------:R2:W-:Y:S01]  /*0e90*/  STS [R0+0x1c], R15 ;  /* 0x00001c0f00007388 */ /* 0x0005e20000000800 */
[----:B------:R-:W-:Y:S05]  /*0ea0*/  @P1 BRA `(.L_x_19) ;  /* 0xfffffffc00c41947 */ /* 0x000fea000383ffff */
[----:B------:R-:W-:-:S07]  /*0eb0*/  MOV R5, UR28 ;  /* 0x0000001c00057c02 */ /* 0x000fce0008000f00 */
.L_x_18:
[----:B------:R-:W-:-:S09]  /*0ec0*/  UISETP.NE.AND UP1, UPT, UR19, URZ, UPT ;  /* 0x000000ff1300728c */ /* 0x000fd2000bf25270 */
[----:B------:R-:W-:Y:S05]  /*0ed0*/  BRA.U !UP1, `(.L_x_10) ;  /* 0x0000000109707547 */ /* 0x000fea000b800000 */
[----:B------:R-:W-:Y:S02]  /*0ee0*/  UISETP.GE.U32.AND UP1, UPT, UR20, 0x3, UPT ;  /* 0x000000031400788c */ /* 0x000fe4000bf26070 */
[----:B------:R-:W-:-:S07]  /*0ef0*/  UISETP.NE.AND UP2, UPT, UR21, URZ, UPT ;  /* 0x000000ff1500728c */ /* 0x000fce000bf45270 */
[----:B------:R-:W-:Y:S05]  /*0f00*/  BRA.U !UP1, `(.L_x_20) ;  /* 0x0000000109247547 */ /* 0x000fea000b800000 */
[----:B--2---:R-:W-:Y:S01]  /*0f10*/  IMAD R0, R6, UR5, R5 ;  /* 0x0000000506007c24 */ /* 0x004fe2000f8e0205 */
[-C--:B------:R-:W-:Y:S02]  /*0f20*/  FSETP.GT.AND P0, PT, R15, R2.reuse, PT ;  /* 0x000000020f00720b */ /* 0x080fe40003f04000 */
[----:B------:R-:W-:Y:S02]  /*0f30*/  IADD3 R5, PT, PT, R5, 0x4, RZ ;  /* 0x0000000405057810 */ /* 0x000fe40007ffe0ff */
[----:B------:R-:W-:Y:S02]  /*0f40*/  LEA R0, R0, UR18, 0x2 ;  /* 0x0000001200007c11 */ /* 0x000fe4000f8e10ff */
[----:B------:R-:W-:-:S03]  /*0f50*/  FSEL R2, R15, R2, P0 ;  /* 0x000000020f027208 */ /* 0x000fc60000000000 */
[----:B------:R3:W-:Y:S04]  /*0f60*/  STS [R0], R15 ;  /* 0x0000000f00007388 */ /* 0x0007e80000000800 */
[----:B------:R3:W-:Y:S04]  /*0f70*/  STS [R0+0x4], R15 ;  /* 0x0000040f00007388 */ /* 0x0007e80000000800 */
[----:B------:R3:W-:Y:S04]  /*0f80*/  STS [R0+0x8], R15 ;  /* 0x0000080f00007388 */ /* 0x0007e80000000800 */
[----:B------:R3:W-:Y:S02]  /*0f90*/  STS [R0+0xc], R15 ;  /* 0x00000c0f00007388 */ /* 0x0007e40000000800 */
.L_x_20:
[----:B------:R-:W-:Y:S05]  /*0fa0*/  BRA.U !UP2, `(.L_x_10) ;  /* 0x000000010a3c7547 */ /* 0x000fea000b800000 */
[----:B------:R-:W-:Y:S01]  /*0fb0*/  UISETP.NE.AND UP1, UPT, UR22, URZ, UPT ;  /* 0x000000ff1600728c */ /* 0x000fe2000bf25270 */
[----:B------:R-:W-:-:S08]  /*0fc0*/  ISETP.NE.AND P0, PT, RZ, UR8, PT ;  /* 0x00000008ff007c0c */ /* 0x000fd0000bf05270 */
[----:B------:R-:W-:Y:S05]  /*0fd0*/  BRA.U !UP1, `(.L_x_21) ;  /* 0x00000001091c7547 */ /* 0x000fea000b800000 */
[----:B--23--:R-:W-:Y:S01]  /*0fe0*/  IMAD R0, R6, UR5, R5 ;  /* 0x0000000506007c24 */ /* 0x00cfe2000f8e0205 */
[-C--:B------:R-:W-:Y:S02]  /*0ff0*/  FSETP.GT.AND P1, PT, R15, R2.reuse, PT ;  /* 0x000000020f00720b */ /* 0x080fe40003f24000 */
[----:B------:R-:W-:Y:S02]  /*1000*/  IADD3 R5, PT, PT, R5, 0x2, RZ ;  /* 0x0000000205057810 */ /* 0x000fe40007ffe0ff */
[----:B------:R-:W-:Y:S02]  /*1010*/  LEA R0, R0, UR18, 0x2 ;  /* 0x0000001200007c11 */ /* 0x000fe4000f8e10ff */
[----:B------:R-:W-:-:S03]  /*1020*/  FSEL R2, R15, R2, P1 ;  /* 0x000000020f027208 */ /* 0x000fc60000800000 */
[----:B------:R4:W-:Y:S04]  /*1030*/  STS [R0], R15 ;  /* 0x0000000f00007388 */ /* 0x0009e80000000800 */
[----:B------:R4:W-:Y:S02]  /*1040*/  STS [R0+0x4], R15 ;  /* 0x0000040f00007388 */ /* 0x0009e40000000800 */
.L_x_21:
[----:B------:R-:W-:Y:S01]  /*1050*/  @P0 IMAD R5, R6, UR5, R5 ;  /* 0x0000000506050c24 */ /* 0x000fe2000f8e0205 */
[----:B------:R-:W-:-:S04]  /*1060*/  @P0 FSETP.GT.AND P1, PT, R15, R2, PT ;  /* 0x000000020f00020b */ /* 0x000fc80003f24000 */
[----:B--234-:R-:W-:Y:S02]  /*1070*/  @P0 LEA R0, R5, UR18, 0x2 ;  /* 0x0000001205000c11 */ /* 0x01cfe4000f8e10ff */
[----:B------:R-:W-:-:S03]  /*1080*/  @P0 FSEL R2, R15, R2, P1 ;  /* 0x000000020f020208 */ /* 0x000fc60000800000 */
[----:B------:R4:W-:Y:S04]  /*1090*/  @P0 STS [R0], R15 ;  /* 0x0000000f00000388 */ /* 0x0009e80000000800 */
.L_x_10:
[----:B--234-:R-:W-:-:S04]  /*10a0*/  FADD R0, -R2, R3 ;  /* 0x0000000302007221 */ /* 0x01cfc80000000100 */
[----:B------:R-:W-:-:S05]  /*10b0*/  FMUL R3, R0, 1.4426950216293334961 ;  /* 0x3fb8aa3b00037820 */ /* 0x000fca0000400000 */
[----:B------:R-:W-:-:S13]  /*10c0*/  FSETP.GEU.AND P0, PT, R3, -126, PT ;  /* 0xc2fc00000300780b */ /* 0x000fda0003f0e000 */
[----:B------:R-:W-:-:S04]  /*10d0*/  @!P0 FMUL R3, R3, 0.5 ;  /* 0x3f00000003038820 */ /* 0x000fc80000400000 */
[----:B------:R-:W2:Y:S02]  /*10e0*/  MUFU.EX2 R0, R3 ;  /* 0x0000000300007308 */ /* 0x000ea40000000800 */
[----:B--2---:R-:W-:-:S04]  /*10f0*/  @!P0 FMUL R0, R0, R0 ;  /* 0x0000000000008220 */ /* 0x004fc80000400000 */
[----:B------:R-:W-:Y:S01]  /*1100*/  FMUL R17, R0, R17 ;  /* 0x0000001100117220 */ /* 0x000fe20000400000 */
[----:B------:R-:W-:Y:S06]  /*1110*/  BRA.U !UP0, `(.L_x_22) ;  /* 0x0000000908907547 */ /* 0x000fec000b800000 */
[----:B------:R-:W2:Y:S01]  /*1120*/  LDCU UR5, c[0x0][0x3a4] ;  /* 0x00007480ff0577ac */ /* 0x000ea20008000800 */
[----:B------:R-:W-:Y:S01]  /*1130*/  MOV R3, RZ ;  /* 0x000000ff00037202 */ /* 0x000fe20000000f00 */
[----:B--2---:R-:W-:-:S09]  /*1140*/  UISETP.GE.U32.AND UP1, UPT, UR5, 0x8, UPT ;  /* 0x000000080500788c */ /* 0x004fd2000bf26070 */
[----:B------:R-:W-:Y:S05]  /*1150*/  BRA.U !UP1, `(.L_x_23) ;  /* 0x00000005093c7547 */ /* 0x000fea000b800000 */
[----:B------:R-:W-:-:S07]  /*1160*/  HFMA2 R3, -RZ, RZ, 0, 0 ;  /* 0x00000000ff037431 */ /* 0x000fce00000001ff */
.L_x_24:
[----:B--2---:R-:W-:Y:S01]  /*1170*/  IMAD R4, R6, UR5, R3 ;  /* 0x0000000506047c24 */ /* 0x004fe2000f8e0203 */
[----:B------:R-:W-:-:S04]  /*1180*/  IADD3 R3, PT, PT, R3, 0x8, RZ ;  /* 0x0000000803037810 */ /* 0x000fc80007ffe0ff */
[----:B------:R-:W-:-:S05]  /*1190*/  LEA R4, R4, UR18, 0x2 ;  /* 0x0000001204047c11 */ /* 0x000fca000f8e10ff */
[----:B------:R-:W2:Y:S04]  /*11a0*/  LDS R5, [R4] ;  /* 0x0000000004057984 */ /* 0x000ea80000000800 */
[----:B------:R-:W3:Y:S04]  /*11b0*/  LDS R9, [R4+0x4] ;  /* 0x0000040004097984 */ /* 0x000ee80000000800 */
[----:B------:R-:W4:Y:S04]  /*11c0*/  LDS R11, [R4+0x8] ;  /* 0x00000800040b7984 */ /* 0x000f280000000800 */
[----:B------:R-:W5:Y:S04]  /*11d0*/  LDS R13, [R4+0xc] ;  /* 0x00000c00040d7984 */ /* 0x000f680000000800 */
[----:B0-----:R-:W0:Y:S04]  /*11e0*/  LDS R19, [R4+0x10] ;  /* 0x0000100004137984 */ /* 0x001e280000000800 */
[----:B------:R-:W1:Y:S04]  /*11f0*/  LDS R21, [R4+0x14] ;  /* 0x0000140004157984 */ /* 0x000e680000000800 */
[----:B------:R-:W1:Y:S01]  /*1200*/  LDS R23, [R4+0x18] ;  /* 0x0000180004177984 */ /* 0x000e620000000800 */
[----:B--2---:R-:W-:-:S03]  /*1210*/  FADD R7, -R2, R5 ;  /* 0x0000000502077221 */ /* 0x004fc60000000100 */
[----:B------:R-:W2:Y:S01]  /*1220*/  LDS R5, [R4+0x1c] ;  /* 0x00001c0004057984 */ /* 0x000ea20000000800 */
[----:B------:R-:W-:Y:S01]  /*1230*/  FMUL R7, R7, 1.4426950216293334961 ;  /* 0x3fb8aa3b07077820 */ /* 0x000fe20000400000 */
[C---:B---3--:R-:W-:Y:S01]  /*1240*/  FADD R9, -R2.reuse, R9 ;  /* 0x0000000902097221 */ /* 0x048fe20000000100 */
[----:B----4-:R-:W-:-:S03]  /*1250*/  FADD R11, -R2, R11 ;  /* 0x0000000b020b7221 */ /* 0x010fc60000000100 */
[----:B------:R-:W-:Y:S01]  /*1260*/  FSETP.GEU.AND P6, PT, R7, -126, PT ;  /* 0xc2fc00000700780b */ /* 0x000fe20003fce000 */
[----:B------:R-:W-:Y:S01]  /*1270*/  FMUL R9, R9, 1.4426950216293334961 ;  /* 0x3fb8aa3b09097820 */ /* 0x000fe20000400000 */
[----:B-----5:R-:W-:Y:S01]  /*1280*/  FADD R13, -R2, R13 ;  /* 0x0000000d020d7221 */ /* 0x020fe20000000100 */
[----:B------:R-:W-:-:S03]  /*1290*/  FMUL R11, R11, 1.4426950216293334961 ;  /* 0x3fb8aa3b0b0b7820 */ /* 0x000fc60000400000 */
[----:B------:R-:W-:Y:S01]  /*12a0*/  FSETP.GEU.AND P5, PT, R9, -126, PT ;  /* 0xc2fc00000900780b */ /* 0x000fe20003fae000 */
[C---:B0-----:R-:W-:Y:S01]  /*12b0*/  FADD R19, -R2.reuse, R19 ;  /* 0x0000001302137221 */ /* 0x041fe20000000100 */
[----:B------:R-:W-:Y:S01]  /*12c0*/  FMUL R13, R13, 1.4426950216293334961 ;  /* 0x3fb8aa3b0d0d7820 */ /* 0x000fe20000400000 */
[----:B------:R-:W-:Y:S01]  /*12d0*/  FSETP.GEU.AND P4, PT, R11, -126, PT ;  /* 0xc2fc00000b00780b */ /* 0x000fe20003f8e000 */
[C---:B-1----:R-:W-:Y:S01]  /*12e0*/  FADD R21, -R2.reuse, R21 ;  /* 0x0000001502157221 */ /* 0x042fe20000000100 */
[----:B------:R-:W-:Y:S02]  /*12f0*/  FMUL R19, R19, 1.4426950216293334961 ;  /* 0x3fb8aa3b13137820 */ /* 0x000fe40000400000 */
[----:B------:R-:W-:Y:S01]  /*1300*/  @!P6 FMUL R7, R7, 0.5 ;  /* 0x3f0000000707e820 */ /* 0x000fe20000400000 */
[----:B------:R-:W-:Y:S01]  /*1310*/  FSETP.GEU.AND P3, PT, R13, -126, PT ;  /* 0xc2fc00000d00780b */ /* 0x000fe20003f6e000 */
[----:B------:R-:W-:Y:S01]  /*1320*/  FADD R23, -R2, R23 ;  /* 0x0000001702177221 */ /* 0x000fe20000000100 */
[----:B------:R-:W-:Y:S01]  /*1330*/  FMUL R21, R21, 1.4426950216293334961 ;  /* 0x3fb8aa3b15157820 */ /* 0x000fe20000400000 */
[----:B------:R-:W-:-:S02]  /*1340*/  FSETP.GEU.AND P2, PT, R19, -126, PT ;  /* 0xc2fc00001300780b */ /* 0x000fc40003f4e000 */
[----:B------:R-:W0:Y:S01]  /*1350*/  MUFU.EX2 R7, R7 ;  /* 0x0000000700077308 */ /* 0x000e220000000800 */
[----:B------:R-:W-:Y:S01]  /*1360*/  FMUL R23, R23, 1.4426950216293334961 ;  /* 0x3fb8aa3b17177820 */ /* 0x000fe20000400000 */
[----:B------:R-:W-:Y:S01]  /*1370*/  FSETP.GEU.AND P1, PT, R21, -126, PT ;  /* 0xc2fc00001500780b */ /* 0x000fe20003f2e000 */
[----:B------:R-:W-:Y:S01]  /*1380*/  @!P5 FMUL R9, R9, 0.5 ;  /* 0x3f0000000909d820 */ /* 0x000fe20000400000 */
[----:B------:R-:W-:Y:S02]  /*1390*/  @!P4 FMUL R11, R11, 0.5 ;  /* 0x3f0000000b0bc820 */ /* 0x000fe40000400000 */
[----:B------:R-:W-:Y:S02]  /*13a0*/  FSETP.GEU.AND P0, PT, R23, -126, PT ;  /* 0xc2fc00001700780b */ /* 0x000fe40003f0e000 */
[----:B------:R-:W-:Y:S01]  /*13b0*/  @!P3 FMUL R13, R13, 0.5 ;  /* 0x3f0000000d0db820 */ /* 0x000fe20000400000 */
[----:B------:R-:W1:Y:S02]  /*13c0*/  MUFU.EX2 R9, R9 ;  /* 0x0000000900097308 */ /* 0x000e640000000800 */
[----:B------:R-:W-:Y:S01]  /*13d0*/  @!P2 FMUL R19, R19, 0.5 ;  /* 0x3f0000001313a820 */ /* 0x000fe20000400000 */
[----:B--2---:R-:W-:-:S03]  /*13e0*/  FADD R5, -R2, R5 ;  /* 0x0000000502057221 */ /* 0x004fc60000000100 */
[----:B------:R-:W-:Y:S01]  /*13f0*/  @!P1 FMUL R21, R21, 0.5 ;  /* 0x3f00000015159820 */ /* 0x000fe20000400000 */
[----:B0-----:R-:W-:Y:S01]  /*1400*/  @!P6 FMUL R7, R7, R7 ;  /* 0x000000070707e220 */ /* 0x001fe20000400000 */
[----:B------:R-:W-:Y:S02]  /*1410*/  FMUL R5, R5, 1.4426950216293334961 ;  /* 0x3fb8aa3b05057820 */ /* 0x000fe40000400000 */
[----:B------:R-:W-:Y:S01]  /*1420*/  @!P0 FMUL R23, R23, 0.5 ;  /* 0x3f00000017178820 */ /* 0x000fe20000400000 */
[----:B------:R-:W0:Y:S01]  /*1430*/  MUFU.EX2 R11, R11 ;  /* 0x0000000b000b7308 */ /* 0x000e220000000800 */
[----:B------:R-:W-:Y:S01]  /*1440*/  FADD R17, R7, R17 ;  /* 0x0000001107117221 */ /* 0x000fe20000000000 */
[----:B------:R2:W-:Y:S01]  /*1450*/  STS [R4], R7 ;  /* 0x0000000704007388 */ /* 0x0005e20000000800 */
[----:B------:R-:W-:Y:S01]  /*1460*/  FSETP.GEU.AND P6, PT, R5, -126, PT ;  /* 0xc2fc00000500780b */ /* 0x000fe20003fce000 */
[----:B-1----:R-:W-:-:S04]  /*1470*/  @!P5 FMUL R9, R9, R9 ;  /* 0x000000090909d220 */ /* 0x002fc80000400000 */
[----:B------:R-:W1:Y:S01]  /*1480*/  MUFU.EX2 R13, R13 ;  /* 0x0000000d000d7308 */ /* 0x000e620000000800 */
[----:B------:R-:W-:Y:S01]  /*1490*/  FADD R17, R17, R9 ;  /* 0x0000000911117221 */ /* 0x000fe20000000000 */
[----:B------:R2:W-:Y:S06]  /*14a0*/  STS [R4+0x4], R9 ;  /* 0x0000040904007388 */ /* 0x0005ec0000000800 */
[----:B------:R-:W-:Y:S01]  /*14b0*/  @!P6 FMUL R5, R5, 0.5 ;  /* 0x3f0000000505e820 */ /* 0x000fe20000400000 */
[----:B------:R-:W3:Y:S01]  /*14c0*/  MUFU.EX2 R19, R19 ;  /* 0x0000001300137308 */ /* 0x000ee20000000800 */
[----:B0-----:R-:W-:-:S04]  /*14d0*/  @!P4 FMUL R11, R11, R11 ;  /* 0x0000000b0b0bc220 */ /* 0x001fc80000400000 */
[----:B------:R-:W-:Y:S01]  /*14e0*/  FADD R17, R17, R11 ;  /* 0x0000000b11117221 */ /* 0x000fe20000000000 */
[----:B------:R2:W-:Y:S02]  /*14f0*/  STS [R4+0x8], R11 ;  /* 0x0000080b04007388 */ /* 0x0005e40000000800 */
[----:B------:R-:W0:Y:S01]  /*1500*/  MUFU.EX2 R21, R21 ;  /* 0x0000001500157308 */ /* 0x000e220000000800 */
[----:B-1----:R-:W-:-:S04]  /*1510*/  @!P3 FMUL R13, R13, R13 ;  /* 0x0000000d0d0db220 */ /* 0x002fc80000400000 */
[----:B------:R-:W-:Y:S01]  /*1520*/  FADD R17, R17, R13 ;  /* 0x0000000d11117221 */ /* 0x000fe20000000000 */
[----:B------:R2:W-:Y:S02]  /*1530*/  STS [R4+0xc], R13 ;  /* 0x00000c0d04007388 */ /* 0x0005e40000000800 */
[----:B------:R-:W1:Y:S01]  /*1540*/  MUFU.EX2 R23, R23 ;  /* 0x0000001700177308 */ /* 0x000e620000000800 */
[----:B---3--:R-:W-:-:S04]  /*1550*/  @!P2 FMUL R19, R19, R19 ;  /* 0x000000131313a220 */ /* 0x008fc80000400000 */
[----:B------:R-:W-:Y:S01]  /*1560*/  FADD R17, R17, R19 ;  /* 0x0000001311117221 */ /* 0x000fe20000000000 */
[----:B------:R2:W-:Y:S02]  /*1570*/  STS [R4+0x10], R19 ;  /* 0x0000101304007388 */ /* 0x0005e40000000800 */
[----:B------:R-:W3:Y:S01]  /*1580*/  MUFU.EX2 R5, R5 ;  /* 0x0000000500057308 */ /* 0x000ee20000000800 */
[----:B0-----:R-:W-:-:S04]  /*1590*/  @!P1 FMUL R21, R21, R21 ;  /* 0x0000001515159220 */ /* 0x001fc80000400000 */
[----:B------:R-:W-:Y:S01]  /*15a0*/  FADD R17, R17, R21 ;  /* 0x0000001511117221 */ /* 0x000fe20000000000 */
[----:B------:R2:W-:Y:S01]  /*15b0*/  STS [R4+0x14], R21 ;  /* 0x0000141504007388 */ /* 0x0005e20000000800 */
[----:B-1----:R-:W-:Y:S01]  /*15c0*/  @!P0 FMUL R23, R23, R23 ;  /* 0x0000001717178220 */ /* 0x002fe20000400000 */
[----:B------:R-:W-:-:S03]  /*15d0*/  ISETP.NE.AND P0, PT, R3, UR28, PT ;  /* 0x0000001c03007c0c */ /* 0x000fc6000bf05270 */
[----:B------:R-:W-:Y:S01]  /*15e0*/  FADD R17, R17, R23 ;  /* 0x0000001711117221 */ /* 0x000fe20000000000 */
[----:B------:R2:W-:Y:S01]  /*15f0*/  STS [R4+0x18], R23 ;  /* 0x0000181704007388 */ /* 0x0005e20000000800 */
[----:B---3--:R-:W-:-:S04]  /*1600*/  @!P6 FMUL R5, R5, R5 ;  /* 0x000000050505e220 */ /* 0x008fc80000400000 */
[----:B------:R-:W-:Y:S01]  /*1610*/  FADD R17, R17, R5 ;  /* 0x0000000511117221 */ /* 0x000fe20000000000 */
[----:B------:R2:W-:Y:S03]  /*1620*/  STS [R4+0x1c], R5 ;  /* 0x00001c0504007388 */ /* 0x0005e60000000800 */
[----:B------:R-:W-:Y:S05]  /*1630*/  @P0 BRA `(.L_x_24) ;  /* 0xfffffff800cc0947 */ /* 0x000fea000383ffff */
[----:B------:R-:W-:-:S07]  /*1640*/  MOV R3, UR28 ;  /* 0x0000001c00037c02 */ /* 0x000fce0008000f00 */
.L_x_23:
[----:B------:R-:W-:-:S09]  /*1650*/  UISETP.NE.AND UP1, UPT, UR19, URZ, UPT ;  /* 0x000000ff1300728c */ /* 0x000fd2000bf25270 */
[----:B------:R-:W-:Y:S05]  /*1660*/  BRA.U !UP1, `(.L_x_22) ;  /* 0x00000005093c7547 */ /* 0x000fea000b800000 */
[----:B------:R-:W-:Y:S02]  /*1670*/  UISETP.GE.U32.AND UP1, UPT, UR20, 0x3, UPT ;  /* 0x000000031400788c */ /* 0x000fe4000bf26070 */
[----:B------:R-:W-:-:S07]  /*1680*/  UISETP.NE.AND UP2, UPT, UR21, URZ, UPT ;  /* 0x000000ff1500728c */ /* 0x000fce000bf45270 */
[----:B------:R-:W-:Y:S05]  /*1690*/  BRA.U !UP1, `(.L_x_25) ;  /* 0x00000001099c7547 */ /* 0x000fea000b800000 */
[----:B--2---:R-:W-:Y:S01]  /*16a0*/  IMAD R4, R6, UR5, R3 ;  /* 0x0000000506047c24 */ /* 0x004fe2000f8e0203 */
[----:B------:R-:W-:-:S04]  /*16b0*/  IADD3 R3, PT, PT, R3, 0x4, RZ ;  /* 0x0000000403037810 */ /* 0x000fc80007ffe0ff */
[----:B------:R-:W-:-:S05]  /*16c0*/  LEA R4, R4, UR18, 0x2 ;  /* 0x0000001204047c11 */ /* 0x000fca000f8e10ff */
[----:B------:R-:W2:Y:S04]  /*16d0*/  LDS R5, [R4] ;  /* 0x0000000004057984 */ /* 0x000ea80000000800 */
[----:B------:R-:W3:Y:S04]  /*16e0*/  LDS R7, [R4+0x4] ;  /* 0x0000040004077984 */ /* 0x000ee80000000800 */
[----:B------:R-:W4:Y:S04]  /*16f0*/  LDS R9, [R4+0x8] ;  /* 0x0000080004097984 */ /* 0x000f280000000800 */
[----:B------:R-:W5:Y:S01]  /*1700*/  LDS R11, [R4+0xc] ;  /* 0x00000c00040b7984 */ /* 0x000f620000000800 */
[C---:B--2---:R-:W-:Y:S01]  /*1710*/  FADD R5, -R2.reuse, R5 ;  /* 0x0000000502057221 */ /* 0x044fe20000000100 */
[----:B---3--:R-:W-:-:S03]  /*1720*/  FADD R7, -R2, R7 ;  /* 0x0000000702077221 */ /* 0x008fc60000000100 */
[----:B------:R-:W-:Y:S01]  /*1730*/  FMUL R5, R5, 1.4426950216293334961 ;  /* 0x3fb8aa3b05057820 */ /* 0x000fe20000400000 */
[----:B----4-:R-:W-:Y:S01]  /*1740*/  FADD R9, -R2, R9 ;  /* 0x0000000902097221 */ /* 0x010fe20000000100 */
[----:B------:R-:W-:-:S03]  /*1750*/  FMUL R8, R7, 1.4426950216293334961 ;  /* 0x3fb8aa3b07087820 */ /* 0x000fc60000400000 */
[----:B------:R-:W-:Y:S01]  /*1760*/  FSETP.GEU.AND P0, PT, R5, -126, PT ;  /* 0xc2fc00000500780b */ /* 0x000fe20003f0e000 */
[----:B-----5:R-:W-:Y:S01]  /*1770*/  FADD R11, -R2, R11 ;  /* 0x0000000b020b7221 */ /* 0x020fe20000000100 */
[----:B01----:R-:W-:Y:S01]  /*1780*/  FMUL R10, R9, 1.4426950216293334961 ;  /* 0x3fb8aa3b090a7820 */ /* 0x003fe20000400000 */
[----:B------:R-:W-:Y:S02]  /*1790*/  FSETP.GEU.AND P1, PT, R8, -126, PT ;  /* 0xc2fc00000800780b */ /* 0x000fe40003f2e000 */
[----:B------:R-:W-:Y:S02]  /*17a0*/  FMUL R12, R11, 1.4426950216293334961 ;  /* 0x3fb8aa3b0b0c7820 */ /* 0x000fe40000400000 */
[----:B------:R-:W-:-:S03]  /*17b0*/  FSETP.GEU.AND P2, PT, R10, -126, PT ;  /* 0xc2fc00000a00780b */ /* 0x000fc60003f4e000 */
[----:B------:R-:W-:-:S03]  /*17c0*/  FSETP.GEU.AND P3, PT, R12, -126, PT ;  /* 0xc2fc00000c00780b */ /* 0x000fc60003f6e000 */
[----:B------:R-:W-:-:S03]  /*17d0*/  @!P0 FMUL R5, R5, 0.5 ;  /* 0x3f00000005058820 */ /* 0x000fc60000400000 */
[----:B------:R-:W-:Y:S01]  /*17e0*/  @!P1 FMUL R8, R8, 0.5 ;  /* 0x3f00000008089820 */ /* 0x000fe20000400000 */
[----:B------:R-:W0:Y:S03]  /*17f0*/  MUFU.EX2 R7, R5 ;  /* 0x0000000500077308 */ /* 0x000e260000000800 */
[----:B------:R-:W-:-:S03]  /*1800*/  @!P2 FMUL R10, R10, 0.5 ;  /* 0x3f0000000a0aa820 */ /* 0x000fc60000400000 */
[----:B------:R-:W-:Y:S02]  /*1810*/  @!P3 FMUL R12, R12, 0.5 ;  /* 0x3f0000000c0cb820 */ /* 0x000fe40000400000 */
[----:B------:R-:W1:Y:S08]  /*1820*/  MUFU.EX2 R9, R8 ;  /* 0x0000000800097308 */ /* 0x000e700000000800 */
[----:B------:R-:W2:Y:S01]  /*1830*/  MUFU.EX2 R11, R10 ;  /* 0x0000000a000b7308 */ /* 0x000ea20000000800 */
[----:B0-----:R-:W-:-:S04]  /*1840*/  @!P0 FMUL R7, R7, R7 ;  /* 0x0000000707078220 */ /* 0x001fc80000400000 */
[----:B------:R-:W-:Y:S01]  /*1850*/  FADD R17, R17, R7 ;  /* 0x0000000711117221 */ /* 0x000fe20000000000 */
[----:B------:R3:W-:Y:S02]  /*1860*/  STS [R4], R7 ;  /* 0x0000000704007388 */ /* 0x0007e40000000800 */
[----:B------:R-:W0:Y:S01]  /*1870*/  MUFU.EX2 R13, R12 ;  /* 0x0000000c000d7308 */ /* 0x000e220000000800 */
[----:B-1----:R-:W-:-:S04]  /*1880*/  @!P1 FMUL R9, R9, R9 ;  /* 0x0000000909099220 */ /* 0x002fc80000400000 */
[----:B------:R-:W-:Y:S01]  /*1890*/  FADD R17, R17, R9 ;  /* 0x0000000911117221 */ /* 0x000fe20000000000 */
[----:B------:R3:W-:Y:S01]  /*18a0*/  STS [R4+0x4], R9 ;  /* 0x0000040904007388 */ /* 0x0007e20000000800 */
[----:B--2---:R-:W-:-:S04]  /*18b0*/  @!P2 FMUL R11, R11, R11 ;  /* 0x0000000b0b0ba220 */ /* 0x004fc80000400000 */
[----:B------:R-:W-:Y:S01]  /*18c0*/  FADD R17, R17, R11 ;  /* 0x0000000b11117221 */ /* 0x000fe20000000000 */
[----:B------:R3:W-:Y:S01]  /*18d0*/  STS [R4+0x8], R11 ;  /* 0x0000080b04007388 */ /* 0x0007e20000000800 */
[----:B0-----:R-:W-:-:S04]  /*18e0*/  @!P3 FMUL R13, R13, R13 ;  /* 0x0000000d0d0db220 */ /* 0x001fc80000400000 */
[----:B------:R-:W-:Y:S01]  /*18f0*/  FADD R17, R17, R13 ;  /* 0x0000000d11117221 */ /* 0x000fe20000000000 */
[----:B------:R3:W-:Y:S06]  /*1900*/  STS [R4+0xc], R13 ;  /* 0x00000c0d04007388 */ /* 0x0007ec0000000800 */
.L_x_25:
[----:B------:R-:W-:Y:S05]  /*1910*/  BRA.U !UP2, `(.L_x_22) ;  /* 0x000000010a907547 */ /* 0x000fea000b800000 */
[----:B------:R-:W-:Y:S02]  /*1920*/  UISETP.NE.AND UP1, UPT, UR22, URZ, UPT ;  /* 0x000000ff1600728c */ /* 0x000fe4000bf25270 */
[----:B------:R-:W-:-:S07]  /*1930*/  UISETP.NE.AND UP2, UPT, UR8, URZ, UPT ;  /* 0x000000ff0800728c */ /* 0x000fce000bf45270 */
[----:B------:R-:W-:Y:S05]  /*1940*/  BRA.U !UP1, `(.L_x_26) ;  /* 0x0000000109547547 */ /* 0x000fea000b800000 */
[----:B--23--:R-:W-:Y:S01]  /*1950*/  IMAD R4, R6, UR5, R3 ;  /* 0x0000000506047c24 */ /* 0x00cfe2000f8e0203 */
[----:B------:R-:W-:-:S04]  /*1960*/  IADD3 R3, PT, PT, R3, 0x2, RZ ;  /* 0x0000000203037810 */ /* 0x000fc80007ffe0ff */
[----:B------:R-:W-:-:S05]  /*1970*/  LEA R9, R4, UR18, 0x2 ;  /* 0x0000001204097c11 */ /* 0x000fca000f8e10ff */
[----:B------:R-:W2:Y:S04]  /*1980*/  LDS R5, [R9] ;  /* 0x0000000009057984 */ /* 0x000ea80000000800 */
[----:B------:R-:W3:Y:S01]  /*1990*/  LDS R7, [R9+0x4] ;  /* 0x0000040009077984 */ /* 0x000ee20000000800 */
[C---:B--2---:R-:W-:Y:S01]  /*19a0*/  FADD R5, -R2.reuse, R5 ;  /* 0x0000000502057221 */ /* 0x044fe20000000100 */
[----:B---3--:R-:W-:-:S03]  /*19b0*/  FADD R7, -R2, R7 ;  /* 0x0000000702077221 */ /* 0x008fc60000000100 */
[----:B------:R-:W-:Y:S01]  /*19c0*/  FMUL R5, R5, 1.4426950216293334961 ;  /* 0x3fb8aa3b05057820 */ /* 0x000fe20000400000 */
[----:B------:R-:W-:-:S04]  /*19d0*/  FMUL R7, R7, 1.4426950216293334961 ;  /* 0x3fb8aa3b07077820 */ /* 0x000fc80000400000 */
[----:B------:R-:W-:Y:S02]  /*19e0*/  FSETP.GEU.AND P0, PT, R5, -126, PT ;  /* 0xc2fc00000500780b */ /* 0x000fe40003f0e000 */
[----:B------:R-:W-:-:S11]  /*19f0*/  FSETP.GEU.AND P1, PT, R7, -126, PT ;  /* 0xc2fc00000700780b */ /* 0x000fd60003f2e000 */
[----:B------:R-:W-:Y:S02]  /*1a00*/  @!P0 FMUL R5, R5, 0.5 ;  /* 0x3f00000005058820 */ /* 0x000fe40000400000 */
[----:B------:R-:W-:Y:S02]  /*1a10*/  @!P1 FMUL R7, R7, 0.5 ;  /* 0x3f00000007079820 */ /* 0x000fe40000400000 */
[----:B------:R-:W2:Y:S08]  /*1a20*/  MUFU.EX2 R4, R5 ;  /* 0x0000000500047308 */ /* 0x000eb00000000800 */
[----:B------:R-:W3:Y:S01]  /*1a30*/  MUFU.EX2 R8, R7 ;  /* 0x0000000700087308 */ /* 0x000ee20000000800 */
[----:B--2---:R-:W-:-:S04]  /*1a40*/  @!P0 FMUL R4, R4, R4 ;  /* 0x0000000404048220 */ /* 0x004fc80000400000 */
[----:B------:R-:W-:Y:S01]  /*1a50*/  FADD R17, R17, R4 ;  /* 0x0000000411117221 */ /* 0x000fe20000000000 */
[----:B------:R4:W-:Y:S01]  /*1a60*/  STS [R9], R4 ;  /* 0x0000000409007388 */ /* 0x0009e20000000800 */
[----:B---3--:R-:W-:-:S04]  /*1a70*/  @!P1 FMUL R8, R8, R8 ;  /* 0x0000000808089220 */ /* 0x008fc80000400000 */
[----:B------:R-:W-:Y:S01]  /*1a80*/  FADD R17, R17, R8 ;  /* 0x0000000811117221 */ /* 0x000fe20000000000 */
[----:B------:R4:W-:Y:S06]  /*1a90*/  STS [R9+0x4], R8 ;  /* 0x0000040809007388 */ /* 0x0009ec0000000800 */
.L_x_26:
[----:B------:R-:W-:Y:S05]  /*1aa0*/  BRA.U !UP2, `(.L_x_22) ;  /* 0x000000010a2c7547 */ /* 0x000fea000b800000 */
[----:B------:R-:W-:-:S05]  /*1ab0*/  IMAD R3, R6, UR5, R3 ;  /* 0x0000000506037c24 */ /* 0x000fca000f8e0203 */
[----:B------:R-:W-:-:S05]  /*1ac0*/  LEA R3, R3, UR18, 0x2 ;  /* 0x0000001203037c11 */ /* 0x000fca000f8e10ff */
[----:B--2---:R-:W2:Y:S02]  /*1ad0*/  LDS R5, [R3] ;  /* 0x0000000003057984 */ /* 0x004ea40000000800 */
[----:B--2---:R-:W-:-:S04]  /*1ae0*/  FADD R5, -R2, R5 ;  /* 0x0000000502057221 */ /* 0x004fc80000000100 */
[----:B------:R-:W-:-:S05]  /*1af0*/  FMUL R5, R5, 1.4426950216293334961 ;  /* 0x3fb8aa3b05057820 */ /* 0x000fca0000400000 */
[----:B------:R-:W-:-:S13]  /*1b00*/  FSETP.GEU.AND P0, PT, R5, -126, PT ;  /* 0xc2fc00000500780b */ /* 0x000fda0003f0e000 */
[----:B------:R-:W-:-:S04]  /*1b10*/  @!P0 FMUL R5, R5, 0.5 ;  /* 0x3f00000005058820 */ /* 0x000fc80000400000 */
[----:B---34-:R-:W2:Y:S02]  /*1b20*/  MUFU.EX2 R4, R5 ;  /* 0x0000000500047308 */ /* 0x018ea40000000800 */
[----:B--2---:R-:W-:-:S04]  /*1b30*/  @!P0 FMUL R4, R4, R4 ;  /* 0x0000000404048220 */ /* 0x004fc80000400000 */
[----:B------:R-:W-:Y:S01]  /*1b40*/  FADD R17, R17, R4 ;  /* 0x0000000411117221 */ /* 0x000fe20000000000 */
[----:B------:R2:W-:Y:S06]  /*1b50*/  STS [R3], R4 ;  /* 0x0000000403007388 */ /* 0x0005ec0000000800 */
.L_x_22:
[----:B------:R-:W5:Y:S02]  /*1b60*/  LDCU UR5, c[0x0][0x39c] ;  /* 0x00007380ff0577ac */ /* 0x000f640008000800 */
[----:B-----5:R-:W-:-:S09]  /*1b70*/  UISETP.GE.AND UP1, UPT, UR5, 0x1, UPT ;  /* 0x000000010500788c */ /* 0x020fd2000bf26270 */
[----:B------:R-:W-:Y:S05]  /*1b80*/  BRA.U !UP1, `(.L_x_27) ;  /* 0x0000000909dc7547 */ /* 0x000fea000b800000 */
[----:B------:R-:W-:Y:S05]  /*1b90*/  BRA.U !UP0, `(.L_x_28) ;  /* 0x0000000508b87547 */ /* 0x000fea000b800000 */
[----:B------:R-:W-:-:S05]  /*1ba0*/  UMOV UR5, URZ ;  /* 0x000000ff00057c82 */ /* 0x000fca0008000000 */
.L_x_34:
[----:B------:R-:W5:Y:S01]  /*1bb0*/  LDCU UR11, c[0x0][0x3a4] ;  /* 0x00007480ff0b77ac */ /* 0x000f620008000800 */
[----:B--2---:R-:W-:Y:S01]  /*1bc0*/  HFMA2 R5, -RZ, RZ, 0, 0 ;  /* 0x00000000ff057431 */ /* 0x004fe200000001ff */
[----:B------:R-:W-:Y:S01]  /*1bd0*/  MOV R3, RZ ;  /* 0x000000ff00037202 */ /* 0x000fe20000000f00 */
[----:B-----5:R-:W-:-:S09]  /*1be0*/  UISETP.GE.U32.AND UP2, UPT, UR11, 0x8, UPT ;  /* 0x000000080b00788c */ /* 0x020fd2000bf46070 */
[----:B------:R-:W-:Y:S05]  /*1bf0*/  BRA.U !UP2, `(.L_x_29) ;  /* 0x000000010aa87547 */ /* 0x000fea000b800000 */
[----:B---34-:R-:W2:Y:S01]  /*1c00*/  LDC R4, c[0x0][0x39c] ;  /* 0x0000e700ff047b82 */ /* 0x018ea20000000800 */
[----:B------:R-:W-:Y:S02]  /*1c10*/  MOV R5, RZ ;  /* 0x000000ff00057202 */ /* 0x000fe40000000f00 */
[----:B------:R-:W-:-:S07]  /*1c20*/  MOV R3, RZ ;  /* 0x000000ff00037202 */ /* 0x000fce0000000f00 */
.L_x_30:
[C---:B--2---:R-:W-:Y:S02]  /*1c30*/  IMAD R7, R3.reuse, R4, UR5 ;  /* 0x0000000503077e24 */ /* 0x044fe4000f8e0204 */
[----:B------:R-:W-:Y:S01]  /*1c40*/  IMAD R25, R6, UR11, R3 ;  /* 0x0000000b06197c24 */ /* 0x000fe2000f8e0203 */
[----:B------:R-:W-:Y:S02]  /*1c50*/  IADD3 R3, PT, PT, R3, 0x8, RZ ;  /* 0x0000000803037810 */ /* 0x000fe40007ffe0ff */
[----:B------:R-:W-:Y:S02]  /*1c60*/  LEA R11, R7, UR16, 0x2 ;  /* 0x00000010070b7c11 */ /* 0x000fe4000f8e10ff */
[----:B------:R-:W-:Y:S02]  /*1c70*/  LEA R25, R25, UR18, 0x2 ;  /* 0x0000001219197c11 */ /* 0x000fe4000f8e10ff */
[----:B------:R-:W-:Y:S01]  /*1c80*/  LEA R13, R4, R11, 0x2 ;  /* 0x0000000b040d7211 */ /* 0x000fe200078e10ff */
[----:B------:R-:W-:Y:S01]  /*1c90*/  LDS R8, [R11] ;  /* 0x000000000b087984 */ /* 0x000fe20000000800 */
[----:B------:R-:W-:-:S02]  /*1ca0*/  ISETP.NE.AND P0, PT, R3, UR28, PT ;  /* 0x0000001c03007c0c */ /* 0x000fc4000bf05270 */
[C---:B0-----:R-:W-:Y:S01]  /*1cb0*/  LEA R21, R4.reuse, R13, 0x2 ;  /* 0x0000000d04157211 */ /* 0x041fe200078e10ff */
[----:B------:R-:W0:Y:S03]  /*1cc0*/  LDS R18, [R25] ;  /* 0x0000000019127984 */ /* 0x000e260000000800 */
[C---:B------:R-:W-:Y:S01]  /*1cd0*/  LEA R27, R4.reuse, R21, 0x2 ;  /* 0x00000015041b7211 */ /* 0x040fe200078e10ff */
[----:B------:R-:W-:Y:S03]  /*1ce0*/  LDS R7, [R25+0x4] ;  /* 0x0000040019077984 */ /* 0x000fe60000000800 */
[C---:B------:R-:W-:Y:S01]  /*1cf0*/  LEA R29, R4.reuse, R27, 0x2 ;  /* 0x0000001b041d7211 */ /* 0x040fe200078e10ff */
[----:B------:R2:W3:Y:S03]  /*1d00*/  LDS R16, [R13] ;  /* 0x000000000d107984 */ /* 0x0004e60000000800 */
[C---:B------:R-:W-:Y:S01]  /*1d10*/  LEA R19, R4.reuse, R29, 0x2 ;  /* 0x0000001d04137211 */ /* 0x040fe200078e10ff */
[----:B-1----:R-:W-:Y:S04]  /*1d20*/  LDS R10, [R25+0x8] ;  /* 0x00000800190a7984 */ /* 0x002fe80000000800 */
[----:B------:R-:W1:Y:S01]  /*1d30*/  LDS R21, [R21] ;  /* 0x0000000015157984 */ /* 0x000e620000000800 */
[----:B--2---:R-:W-:-:S03]  /*1d40*/  LEA R13, R4, R19, 0x2 ;  /* 0x00000013040d7211 */ /* 0x004fc600078e10ff */
[----:B------:R-:W-:Y:S01]  /*1d50*/  LDS R9, [R25+0xc] ;  /* 0x00000c0019097984 */ /* 0x000fe20000000800 */
[----:B------:R-:W-:-:S03]  /*1d60*/  LEA R24, R4, R13, 0x2 ;  /* 0x0000000d04187211 */ /* 0x000fc600078e10ff */
[----:B------:R-:W2:Y:S04]  /*1d70*/  LDS R20, [R27] ;  /* 0x000000001b147984 */ /* 0x000ea80000000800 */
[----:B------:R-:W-:Y:S04]  /*1d80*/  LDS R11, [R25+0x10] ;  /* 0x00001000190b7984 */ /* 0x000fe80000000800 */
[----:B------:R-:W4:Y:S04]  /*1d90*/  LDS R22, [R29] ;  /* 0x000000001d167984 */ /* 0x000f280000000800 */
[----:B------:R-:W-:Y:S04]  /*1da0*/  LDS R14, [R25+0x14] ;  /* 0x00001400190e7984 */ /* 0x000fe80000000800 */
[----:B------:R-:W5:Y:S01]  /*1db0*/  LDS R19, [R19] ;  /* 0x0000000013137984 */ /* 0x000f620000000800 */
[----:B0-----:R-:W-:-:S03]  /*1dc0*/  FFMA R8, R18, R8, R5 ;  /* 0x0000000812087223 */ /* 0x001fc60000000005 */
[----:B------:R-:W-:Y:S04]  /*1dd0*/  LDS R12, [R25+0x18] ;  /* 0x00001800190c7984 */ /* 0x000fe80000000800 */
[----:B------:R-:W0:Y:S01]  /*1de0*/  LDS R13, [R13] ;  /* 0x000000000d0d7984 */ /* 0x000e220000000800 */
[----:B---3--:R-:W-:-:S03]  /*1df0*/  FFMA R7, R7, R16, R8 ;  /* 0x0000001007077223 */ /* 0x008fc60000000008 */
[----:B------:R-:W-:Y:S04]  /*1e00*/  LDS R23, [R25+0x1c] ;  /* 0x00001c0019177984 */ /* 0x000fe80000000800 */
[----:B------:R-:W3:Y:S01]  /*1e10*/  LDS R24, [R24] ;  /* 0x0000000018187984 */ /* 0x000ee20000000800 */
[----:B-1----:R-:W-:-:S04]  /*1e20*/  FFMA R10, R10, R21, R7 ;  /* 0x000000150a0a7223 */ /* 0x002fc80000000007 */
[----:B--2---:R-:W-:-:S04]  /*1e30*/  FFMA R10, R9, R20, R10 ;  /* 0x00000014090a7223 */ /* 0x004fc8000000000a */
[----:B----4-:R-:W-:-:S04]  /*1e40*/  FFMA R11, R11, R22, R10 ;  /* 0x000000160b0b7223 */ /* 0x010fc8000000000a */
[----:B-----5:R-:W-:-:S04]  /*1e50*/  FFMA R11, R14, R19, R11 ;  /* 0x000000130e0b7223 */ /* 0x020fc8000000000b */
[----:B0-----:R-:W-:-:S04]  /*1e60*/  FFMA R12, R12, R13, R11 ;  /* 0x0000000d0c0c7223 */ /* 0x001fc8000000000b */
[----:B---3--:R-:W-:Y:S01]  /*1e70*/  FFMA R5, R23, R24, R12 ;  /* 0x0000001817057223 */ /* 0x008fe2000000000c */
[----:B------:R-:W-:Y:S06]  /*1e80*/  @P0 BRA `(.L_x_30) ;  /* 0xfffffffc00680947 */ /* 0x000fec000383ffff */
[----:B------:R-:W-:-:S07]  /*1e90*/  MOV R3, UR28 ;  /* 0x0000001c00037c02 */ /* 0x000fce0008000f00 */
.L_x_29:
[----:B------:R-:W-:-:S09]  /*1ea0*/  UISETP.NE.AND UP2, UPT, UR19, URZ, UPT ;  /* 0x000000ff1300728c */ /* 0x000fd2000bf45270 */
[----:B------:R-:W-:Y:S05]  /*1eb0*/  BRA.U !UP2, `(.L_x_31) ;  /* 0x000000010ac87547 */ /* 0x000fea000b800000 */
[----:B------:R-:W-:Y:S02]  /*1ec0*/  UISETP.GE.U32.AND UP2, UPT, UR20, 0x3, UPT ;  /* 0x000000031400788c */ /* 0x000fe4000bf46070 */
[----:B------:R-:W-:-:S07]  /*1ed0*/  UISETP.NE.AND UP3, UPT, UR21, URZ, UPT ;  /* 0x000000ff1500728c */ /* 0x000fce000bf65270 */
[----:B------:R-:W-:Y:S05]  /*1ee0*/  BRA.U !UP2, `(.L_x_32) ;  /* 0x000000010a547547 */ /* 0x000fea000b800000 */
[----:B------:R-:W2:Y:S01]  /*1ef0*/  LDC R14, c[0x0][0x39c] ;  /* 0x0000e700ff0e7b82 */ /* 0x000ea20000000800 */
[----:B---34-:R-:W-:-:S05]  /*1f00*/  IMAD R4, R6, UR11, R3 ;  /* 0x0000000b06047c24 */ /* 0x018fca000f8e0203 */
[----:B------:R-:W-:-:S05]  /*1f10*/  LEA R4, R4, UR18, 0x2 ;  /* 0x0000001204047c11 */ /* 0x000fca000f8e10ff */
[----:B------:R-:W-:Y:S04]  /*1f20*/  LDS R8, [R4] ;  /* 0x0000000004087984 */ /* 0x000fe80000000800 */
[----:B------:R-:W-:Y:S04]  /*1f30*/  LDS R9, [R4+0x4] ;  /* 0x0000040004097984 */ /* 0x000fe80000000800 */
[----:B------:R-:W-:Y:S04]  /*1f40*/  LDS R11, [R4+0x8] ;  /* 0x00000800040b7984 */ /* 0x000fe80000000800 */
[----:B------:R-:W-:Y:S01]  /*1f50*/  LDS R13, [R4+0xc] ;  /* 0x00000c00040d7984 */ /* 0x000fe20000000800 */
[C---:B--2---:R-:W-:Y:S01]  /*1f60*/  IMAD R7, R3.reuse, R14, UR5 ;  /* 0x0000000503077e24 */ /* 0x044fe2000f8e020e */
[----:B------:R-:W-:-:S04]  /*1f70*/  IADD3 R3, PT, PT, R3, 0x4, RZ ;  /* 0x0000000403037810 */ /* 0x000fc80007ffe0ff */
[----:B------:R-:W-:-:S04]  /*1f80*/  LEA R7, R7, UR16, 0x2 ;  /* 0x0000001007077c11 */ /* 0x000fc8000f8e10ff */
[C---:B01----:R-:W-:Y:S02]  /*1f90*/  LEA R10, R14.reuse, R7, 0x2 ;  /* 0x000000070e0a7211 */ /* 0x043fe400078e10ff */
[----:B------:R-:W0:Y:S02]  /*1fa0*/  LDS R7, [R7] ;  /* 0x0000000007077984 */ /* 0x000e240000000800 */
[C---:B------:R-:W-:Y:S02]  /*1fb0*/  LEA R12, R14.reuse, R10, 0x2 ;  /* 0x0000000a0e0c7211 */ /* 0x040fe400078e10ff */
[----:B------:R-:W1:Y:S02]  /*1fc0*/  LDS R10, [R10] ;  /* 0x000000000a0a7984 */ /* 0x000e640000000800 */
[----:B------:R-:W-:Y:S02]  /*1fd0*/  LEA R14, R14, R12, 0x2 ;  /* 0x0000000c0e0e7211 */ /* 0x000fe400078e10ff */
[----:B------:R-:W2:Y:S04]  /*1fe0*/  LDS R12, [R12] ;  /* 0x000000000c0c7984 */ /* 0x000ea80000000800 */
[----:B------:R-:W3:Y:S01]  /*1ff0*/  LDS R14, [R14] ;  /* 0x000000000e0e7984 */ /* 0x000ee20000000800 */
[----:B0-----:R-:W-:-:S04]  /*2000*/  FFMA R8, R8, R7, R5 ;  /* 0x0000000708087223 */ /* 0x001fc80000000005 */
[----:B-1----:R-:W-:-:S04]  /*2010*/  FFMA R8, R9, R10, R8 ;  /* 0x0000000a09087223 */ /* 0x002fc80000000008 */
[----:B--2---:R-:W-:-:S04]  /*2020*/  FFMA R8, R11, R12, R8 ;  /* 0x0000000c0b087223 */ /* 0x004fc80000000008 */
[----:B---3--:R-:W-:-:S07]  /*2030*/  FFMA R5, R13, R14, R8 ;  /* 0x0000000e0d057223 */ /* 0x008fce0000000008 */
.L_x_32:
[----:B------:R-:W-:Y:S05]  /*2040*/  BRA.U !UP3, `(.L_x_31) ;  /* 0x000000010b647547 */ /* 0x000fea000b800000 */
[----:B------:R-:W-:Y:S02]  /*2050*/  UISETP.NE.AND UP2, UPT, UR22, URZ, UPT ;  /* 0x000000ff1600728c */ /* 0x000fe4000bf45270 */
[----:B------:R-:W-:-:S07]  /*2060*/  UISETP.NE.AND UP3, UPT, UR8, URZ, UPT ;  /* 0x000000ff0800728c */ /* 0x000fce000bf65270 */
[----:B------:R-:W-:Y:S05]  /*2070*/  BRA.U !UP2, `(.L_x_33) ;  /* 0x000000010a347547 */ /* 0x000fea000b800000 */
[----:B01----:R-:W0:Y:S01]  /*2080*/  LDC R10, c[0x0][0x39c] ;  /* 0x0000e700ff0a7b82 */ /* 0x003e220000000800 */
[----:B---34-:R-:W-:-:S05]  /*2090*/  IMAD R4, R6, UR11, R3 ;  /* 0x0000000b06047c24 */ /* 0x018fca000f8e0203 */
[----:B------:R-:W-:-:S05]  /*20a0*/  LEA R4, R4, UR18, 0x2 ;  /* 0x0000001204047c11 */ /* 0x000fca000f8e10ff */
[----:B------:R-:W-:Y:S01]  /*20b0*/  LDS R8, [R4] ;  /* 0x0000000004087984 */ /* 0x000fe20000000800 */
[C---:B0-----:R-:W-:Y:S01]  /*20c0*/  IMAD R7, R3.reuse, R10, UR5 ;  /* 0x0000000503077e24 */ /* 0x041fe2000f8e020a */
[----:B------:R-:W-:-:S04]  /*20d0*/  IADD3 R3, PT, PT, R3, 0x2, RZ ;  /* 0x0000000203037810 */ /* 0x000fc80007ffe0ff */
[----:B------:R-:W-:-:S04]  /*20e0*/  LEA R7, R7, UR16, 0x2 ;  /* 0x0000001007077c11 */ /* 0x000fc8000f8e10ff */
[----:B------:R-:W-:Y:S02]  /*20f0*/  LEA R9, R10, R7, 0x2 ;  /* 0x000000070a097211 */ /* 0x000fe400078e10ff */
[----:B------:R-:W0:Y:S04]  /*2100*/  LDS R7, [R7] ;  /* 0x0000000007077984 */ /* 0x000e280000000800 */
[----:B------:R-:W-:Y:S04]  /*2110*/  LDS R10, [R4+0x4] ;  /* 0x00000400040a7984 */ /* 0x000fe80000000800 */
[----:B------:R-:W1:Y:S01]  /*2120*/  LDS R9, [R9] ;  /* 0x0000000009097984 */ /* 0x000e620000000800 */
[----:B0-----:R-:W-:-:S04]  /*2130*/  FFMA R5, R8, R7, R5 ;  /* 0x0000000708057223 */ /* 0x001fc80000000005 */
[----:B-1----:R-:W-:-:S07]  /*2140*/  FFMA R5, R10, R9, R5 ;  /* 0x000000090a057223 */ /* 0x002fce0000000005 */
.L_x_33:
[----:B------:R-:W-:Y:S05]  /*2150*/  BRA.U !UP3, `(.L_x_31) ;  /* 0x000000010b207547 */ /* 0x000fea000b800000 */
[----:B----4-:R-:W2:Y:S01]  /*2160*/  LDC R8, c[0x0][0x39c] ;  /* 0x0000e700ff087b82 */ /* 0x010ea20000000800 */
[----:B---3--:R-:W-:-:S05]  /*2170*/  IMAD R4, R6, UR11, R3 ;  /* 0x0000000b06047c24 */ /* 0x008fca000f8e0203 */
[----:B------:R-:W-:-:S06]  /*2180*/  LEA R4, R4, UR18, 0x2 ;  /* 0x0000001204047c11 */ /* 0x000fcc000f8e10ff */
[----:B------:R-:W-:Y:S01]  /*2190*/  LDS R4, [R4] ;  /* 0x0000000004047984 */ /* 0x000fe20000000800 */
[----:B--2---:R-:W-:-:S05]  /*21a0*/  IMAD R3, R3, R8, UR5 ;  /* 0x0000000503037e24 */ /* 0x004fca000f8e0208 */
[----:B------:R-:W-:-:S06]  /*21b0*/  LEA R3, R3, UR16, 0x2 ;  /* 0x0000001003037c11 */ /* 0x000fcc000f8e10ff */
[----:B------:R-:W2:Y:S02]  /*21c0*/  LDS R3, [R3] ;  /* 0x0000000003037984 */ /* 0x000ea40000000800 */
[----:B--2---:R-:W-:-:S07]  /*21d0*/  FFMA R5, R4, R3, R5 ;  /* 0x0000000304057223 */ /* 0x004fce0000000005 */
.L_x_31:
[----:B---3--:R-:W2:Y:S02]  /*21e0*/  LDC R7, c[0x0][0x39c] ;  /* 0x0000e700ff077b82 */ /* 0x008ea40000000800 */
[----:B--2---:R-:W-:Y:S01]  /*21f0*/  IMAD R3, R6, R7, UR5 ;  /* 0x0000000506037e24 */ /* 0x004fe2000f8e0207 */
[----:B------:R-:W-:-:S04]  /*2200*/  UIADD3 UR5, UPT, UPT, UR5, 0x1, URZ ;  /* 0x0000000105057890 */ /* 0x000fc8000fffe0ff */
[----:B------:R-:W-:Y:S02]  /*2210*/  LEA R3, R3, UR17, 0x2 ;  /* 0x0000001103037c11 */ /* 0x000fe4000f8e10ff */
[----:B------:R-:W-:-:S03]  /*2220*/  ISETP.NE.AND P0, PT, R7, UR5, PT ;  /* 0x0000000507007c0c */ /* 0x000fc6000bf05270 */
[----:B----4-:R-:W2:Y:S02]  /*2230*/  LDS R4, [R3] ;  /* 0x0000000003047984 */ /* 0x010ea40000000800 */
[----:B--2---:R-:W-:-:S05]  /*2240*/  FFMA R4, R0, R4, R5 ;  /* 0x0000000400047223 */ /* 0x004fca0000000005 */
[----:B------:R2:W-:Y:S03]  /*2250*/  STS [R3], R4 ;  /* 0x0000000403007388 */ /* 0x0005e60000000800 */
[----:B------:R-:W-:Y:S05]  /*2260*/  @!P0 BRA `(.L_x_27) ;  /* 0x0000000400248947 */ /* 0x000fea0003800000 */
[----:B------:R-:W-:Y:S05]  /*2270*/  BRA `(.L_x_34) ;  /* 0xfffffff8004c7947 */ /* 0x000fea000383ffff */
.L_x_28:
[----:B------:R-:W-:Y:S01]  /*2280*/  UISETP.GE.U32.AND UP2, UPT, UR23, 0x7, UPT ;  /* 0x000000071700788c */ /* 0x000fe2000bf46070 */
[----:B--234-:R-:W-:-:S08]  /*2290*/  HFMA2 R9, -RZ, RZ, 0, 0 ;  /* 0x00000000ff097431 */ /* 0x01cfd000000001ff */
[----:B------:R-:W-:Y:S05]  /*22a0*/  BRA.U !UP2, `(.L_x_35) ;  /* 0x000000010a7c7547 */ /* 0x000fea000b800000 */
[----:B0-----:R-:W-:-:S07]  /*22b0*/  MOV R19, RZ ;  /* 0x000000ff00137202 */ /* 0x001fce0000000f00 */
.L_x_36:
[----:B0-----:R-:W-:Y:S01]  /*22c0*/  IMAD R3, R6, UR5, R19 ;  /* 0x0000000506037c24 */ /* 0x001fe2000f8e0213 */
[----:B------:R-:W-:-:S04]  /*22d0*/  IADD3 R19, PT, PT, R19, 0x8, RZ ;  /* 0x0000000813137810 */ /* 0x000fc80007ffe0ff */
[----:B------:R-:W-:Y:S02]  /*22e0*/  LEA R4, R3, UR17, 0x2 ;  /* 0x0000001103047c11 */ /* 0x000fe4000f8e10ff */
[----:B------:R-:W-:-:S03]  /*22f0*/  ISETP.NE.AND P0, PT, R19, UR9, PT ;  /* 0x0000000913007c0c */ /* 0x000fc6000bf05270 */
[----:B------:R-:W0:Y:S04]  /*2300*/  LDS R21, [R4] ;  /* 0x0000000004157984 */ /* 0x000e280000000800 */
[----:B------:R-:W2:Y:S04]  /*2310*/  LDS R3, [R4+0x4] ;  /* 0x0000040004037984 */ /* 0x000ea80000000800 */
[----:B------:R-:W3:Y:S04]  /*2320*/  LDS R5, [R4+0x8] ;  /* 0x0000080004057984 */ /* 0x000ee80000000800 */
[----:B------:R-:W4:Y:S04]  /*2330*/  LDS R23, [R4+0xc] ;  /* 0x00000c0004177984 */ /* 0x000f280000000800 */
[----:B------:R-:W5:Y:S04]  /*2340*/  LDS R7, [R4+0x10] ;  /* 0x0000100004077984 */ /* 0x000f680000000800 */
[----:B------:R-:W1:Y:S04]  /*2350*/  LDS R9, [R4+0x14] ;  /* 0x0000140004097984 */ /* 0x000e680000000800 */
[----:B------:R-:W1:Y:S04]  /*2360*/  LDS R11, [R4+0x18] ;  /* 0x00001800040b7984 */ /* 0x000e680000000800 */
[----:B------:R-:W1:Y:S01]  /*2370*/  LDS R13, [R4+0x1c] ;  /* 0x00001c00040d7984 */ /* 0x000e620000000800 */
[C---:B0-----:R-:W-:Y:S01]  /*2380*/  FFMA R21, R0.reuse, R21, RZ ;  /* 0x0000001500157223 */ /* 0x041fe200000000ff */
[----:B--2---:R-:W-:-:S04]  /*2390*/  FFMA R3, R0, R3, RZ ;  /* 0x0000000300037223 */ /* 0x004fc800000000ff */
[----:B------:R0:W-:Y:S01]  /*23a0*/  STS [R4], R21 ;  /* 0x0000001504007388 */ /* 0x0001e20000000800 */
[----:B---3--:R-:W-:-:S03]  /*23b0*/  FFMA R5, R0, R5, RZ ;  /* 0x0000000500057223 */ /* 0x008fc600000000ff */
[----:B------:R0:W-:Y:S01]  /*23c0*/  STS [R4+0x4], R3 ;  /* 0x0000040304007388 */ /* 0x0001e20000000800 */
[----:B----4-:R-:W-:-:S03]  /*23d0*/  FFMA R23, R0, R23, RZ ;  /* 0x0000001700177223 */ /* 0x010fc600000000ff */
[----:B------:R0:W-:Y:S01]  /*23e0*/  STS [R4+0x8], R5 ;  /* 0x0000080504007388 */ /* 0x0001e20000000800 */
[----:B-----5:R-:W-:-:S03]  /*23f0*/  FFMA R7, R0, R7, RZ ;  /* 0x0000000700077223 */ /* 0x020fc600000000ff */
[----:B------:R0:W-:Y:S01]  /*2400*/  STS [R4+0xc], R23 ;  /* 0x00000c1704007388 */ /* 0x0001e20000000800 */
[----:B-1----:R-:W-:-:S03]  /*2410*/  FFMA R9, R0, R9, RZ ;  /* 0x0000000900097223 */ /* 0x002fc600000000ff */
[----:B------:R0:W-:Y:S01]  /*2420*/  STS [R4+0x10], R7 ;  /* 0x0000100704007388 */ /* 0x0001e20000000800 */
[----:B------:R-:W-:-:S03]  /*2430*/  FFMA R11, R0, R11, RZ ;  /* 0x0000000b000b7223 */ /* 0x000fc600000000ff */
[----:B------:R0:W-:Y:S01]  /*2440*/  STS [R4+0x14], R9 ;  /* 0x0000140904007388 */ /* 0x0001e20000000800 */
[----:B------:R-:W-:-:S03]  /*2450*/  FFMA R13, R0, R13, RZ ;  /* 0x0000000d000d7223 */ /* 0x000fc600000000ff */
[----:B------:R0:W-:Y:S04]  /*2460*/  STS [R4+0x18], R11 ;  /* 0x0000180b04007388 */ /* 0x0001e80000000800 */
[----:B------:R0:W-:Y:S01]  /*2470*/  STS [R4+0x1c], R13 ;  /* 0x00001c0d04007388 */ /* 0x0001e20000000800 */
[----:B------:R-:W-:Y:S05]  /*2480*/  @P0 BRA `(.L_x_36) ;  /* 0xfffffffc008c0947 */ /* 0x000fea000383ffff */
[----:B0-----:R-:W-:-:S07]  /*2490*/  MOV R9, UR9 ;  /* 0x0000000900097c02 */ /* 0x001fce0008000f00 */
.L_x_35:
[----:B------:R-:W-:-:S09]  /*24a0*/  UISETP.NE.AND UP2, UPT, UR24, URZ, UPT ;  /* 0x000000ff1800728c */ /* 0x000fd2000bf45270 */
[----:B------:R-:W-:Y:S05]  /*24b0*/  BRA.U !UP2, `(.L_x_27) ;  /* 0x000000010a907547 */ /* 0x000fea000b800000 */
[----:B------:R-:W-:Y:S02]  /*24c0*/  UISETP.GE.U32.AND UP2, UPT, UR25, 0x3, UPT ;  /* 0x000000031900788c */ /* 0x000fe4000bf46070 */
[----:B------:R-:W-:-:S07]  /*24d0*/  UISETP.NE.AND UP3, UPT, UR26, URZ, UPT ;  /* 0x000000ff1a00728c */ /* 0x000fce000bf65270 */
[----:B------:R-:W-:Y:S05]  /*24e0*/  BRA.U !UP2, `(.L_x_37) ;  /* 0x000000010a3c7547 */ /* 0x000fea000b800000 */
[----:B------:R-:W-:Y:S01]  /*24f0*/  IMAD R3, R6, UR5, R9 ;  /* 0x0000000506037c24 */ /* 0x000fe2000f8e0209 */
[----:B------:R-:W-:-:S04]  /*2500*/  IADD3 R9, PT, PT, R9, 0x4, RZ ;  /* 0x0000000409097810 */ /* 0x000fc80007ffe0ff */
[----:B------:R-:W-:-:S05]  /*2510*/  LEA R4, R3, UR17, 0x2 ;  /* 0x0000001103047c11 */ /* 0x000fca000f8e10ff */
[----:B------:R-:W2:Y:S04]  /*2520*/  LDS R11, [R4] ;  /* 0x00000000040b7984 */ /* 0x000ea80000000800 */
[----:B------:R-:W3:Y:S04]  /*2530*/  LDS R3, [R4+0x4] ;  /* 0x0000040004037984 */ /* 0x000ee80000000800 */
[----:B------:R-:W4:Y:S04]  /*2540*/  LDS R5, [R4+0x8] ;  /* 0x0000080004057984 */ /* 0x000f280000000800 */
[----:B------:R-:W5:Y:S01]  /*2550*/  LDS R7, [R4+0xc] ;  /* 0x00000c0004077984 */ /* 0x000f620000000800 */
[C---:B--2---:R-:W-:Y:S01]  /*2560*/  FFMA R11, R0.reuse, R11, RZ ;  /* 0x0000000b000b7223 */ /* 0x044fe200000000ff */
[----:B---3--:R-:W-:-:S04]  /*2570*/  FFMA R3, R0, R3, RZ ;  /* 0x0000000300037223 */ /* 0x008fc800000000ff */
[----:B------:R2:W-:Y:S01]  /*2580*/  STS [R4], R11 ;  /* 0x0000000b04007388 */ /* 0x0005e20000000800 */
[----:B----4-:R-:W-:-:S03]  /*2590*/  FFMA R5, R0, R5, RZ ;  /* 0x0000000500057223 */ /* 0x010fc600000000ff */
[----:B------:R2:W-:Y:S01]  /*25a0*/  STS [R4+0x4], R3 ;  /* 0x0000040304007388 */ /* 0x0005e20000000800 */
[----:B-----5:R-:W-:-:S03]  /*25b0*/  FFMA R7, R0, R7, RZ ;  /* 0x0000000700077223 */ /* 0x020fc600000000ff */
[----:B------:R2:W-:Y:S04]  /*25c0*/  STS [R4+0x8], R5 ;  /* 0x0000080504007388 */ /* 0x0005e80000000800 */
[----:B------:R2:W-:Y:S02]  /*25d0*/  STS [R4+0xc], R7 ;  /* 0x00000c0704007388 */ /* 0x0005e40000000800 */
.L_x_37:
[----:B------:R-:W-:Y:S05]  /*25e0*/  BRA.U !UP3, `(.L_x_27) ;  /* 0x000000010b447547 */ /* 0x000fea000b800000 */
[----:B------:R-:W-:Y:S01]  /*25f0*/  UISETP.NE.AND UP2, UPT, UR27, URZ, UPT ;  /* 0x000000ff1b00728c */ /* 0x000fe2000bf45270 */
[----:B------:R-:W-:-:S08]  /*2600*/  ISETP.NE.AND P0, PT, RZ, UR10, PT ;  /* 0x0000000aff007c0c */ /* 0x000fd0000bf05270 */
[----:B------:R-:W-:Y:S05]  /*2610*/  BRA.U !UP2, `(.L_x_38) ;  /* 0x000000010a247547 */ /* 0x000fea000b800000 */
[----:B--2---:R-:W-:Y:S01]  /*2620*/  IMAD R3, R6, UR5, R9 ;  /* 0x0000000506037c24 */ /* 0x004fe2000f8e0209 */
[----:B------:R-:W-:-:S04]  /*2630*/  IADD3 R9, PT, PT, R9, 0x2, RZ ;  /* 0x0000000209097810 */ /* 0x000fc80007ffe0ff */
[----:B------:R-:W-:-:S05]  /*2640*/  LEA R4, R3, UR17, 0x2 ;  /* 0x0000001103047c11 */ /* 0x000fca000f8e10ff */
[----:B------:R-:W2:Y:S04]  /*2650*/  LDS R5, [R4] ;  /* 0x0000000004057984 */ /* 0x000ea80000000800 */
[----:B------:R-:W3:Y:S01]  /*2660*/  LDS R3, [R4+0x4] ;  /* 0x0000040004037984 */ /* 0x000ee20000000800 */
[C---:B--2---:R-:W-:Y:S01]  /*2670*/  FFMA R5, R0.reuse, R5, RZ ;  /* 0x0000000500057223 */ /* 0x044fe200000000ff */
[----:B---3--:R-:W-:-:S04]  /*2680*/  FFMA R3, R0, R3, RZ ;  /* 0x0000000300037223 */ /* 0x008fc800000000ff */
[----:B------:R3:W-:Y:S04]  /*2690*/  STS [R4], R5 ;  /* 0x0000000504007388 */ /* 0x0007e80000000800 */
[----:B------:R3:W-:Y:S02]  /*26a0*/  STS [R4+0x4], R3 ;  /* 0x0000040304007388 */ /* 0x0007e40000000800 */
.L_x_38:
[----:B------:R-:W-:-:S05]  /*26b0*/  @P0 IMAD R9, R6, UR5, R9 ;  /* 0x0000000506090c24 */ /* 0x000fca000f8e0209 */
[----:B------:R-:W-:-:S05]  /*26c0*/  @P0 LEA R9, R9, UR17, 0x2 ;  /* 0x0000001109090c11 */ /* 0x000fca000f8e10ff */
[----:B--23--:R-:W2:Y:S02]  /*26d0*/  @P0 LDS R3, [R9] ;  /* 0x0000000009030984 */ /* 0x00cea40000000800 */
[----:B--2---:R-:W-:-:S05]  /*26e0*/  @P0 FFMA R0, R0, R3, RZ ;  /* 0x0000000300000223 */ /* 0x004fca00000000ff */
[----:B------:R2:W-:Y:S02]  /*26f0*/  @P0 STS [R9], R0 ;  /* 0x0000000009000388 */ /* 0x0005e40000000800 */
.L_x_27:
[----:B------:R-:W5:Y:S01]  /*2700*/  LDCU UR5, c[0x0][0x3a8] ;  /* 0x00007500ff0577ac */ /* 0x000f620008000800 */
[----:B------:R-:W-:-:S04]  /*2710*/  UIADD3 UR4, UPT, UPT, UR4, 0x1, URZ ;  /* 0x0000000104047890 */ /* 0x000fc8000fffe0ff */
[----:B-----5:R-:W-:-:S09]  /*2720*/  UISETP.NE.AND UP2, UPT, UR4, UR5, UPT ;  /* 0x000000050400728c */ /* 0x020fd2000bf45270 */
[----:B------:R-:W-:Y:S05]  /*2730*/  BRA.U UP2, `(.L_x_39) ;  /* 0xffffffdd02407547 */ /* 0x000fea000b83ffff */
[----:B------:R-:W-:Y:S05]  /*2740*/  BRA.U !UP1, `(.L_x_40) ;  /* 0x0000001509207547 */ /* 0x000fea000b800000 */
[----:B--23--:R-:W2:Y:S01]  /*2750*/  LDC R7, c[0x0][0x3a4] ;  /* 0x0000e900ff077b82 */ /* 0x00cea20000000800 */
[----:B------:R-:W-:Y:S01]  /*2760*/  UISETP.GE.U32.AND UP0, UPT, UR23, 0x7, UPT ;  /* 0x000000071700788c */ /* 0x000fe2000bf06070 */
[----:B------:R-:W-:Y:S01]  /*2770*/  UMOV UR4, URZ ;  /* 0x000000ff00047c82 */ /* 0x000fe20008000000 */
[----:B--2---:R-:W-:-:S07]  /*2780*/  IMAD R7, R7, UR6, R6 ;  /* 0x0000000607077c24 */ /* 0x004fce000f8e0206 */
[----:B------:R-:W-:Y:S05]  /*2790*/  BRA.U !UP0, `(.L_x_41) ;  /* 0x0000000908707547 */ /* 0x000fea000b800000 */
[----:B----4-:R-:W2:Y:S01]  /*27a0*/  LDC R8, c[0x0][0x39c] ;  /* 0x0000e700ff087b82 */ /* 0x010ea20000000800 */
[----:B------:R-:W-:-:S07]  /*27b0*/  UMOV UR4, URZ ;  /* 0x000000ff00047c82 */ /* 0x000fce0008000000 */
[----:B------:R-:W3:Y:S02]  /*27c0*/  LDC.64 R4, c[0x0][0x3b0] ;  /* 0x0000ec00ff047b82 */ /* 0x000ee40000000a00 */
.L_x_58:
[----:B--2---:R-:W-:Y:S01]  /*27d0*/  IMAD R9, R6, R8, UR4 ;  /* 0x0000000406097e24 */ /* 0x004fe2000f8e0208 */
[----:B01--4-:R-:W0:Y:S01]  /*27e0*/  MUFU.RCP R10, R17 ;  /* 0x00000011000a7308 */ /* 0x013e220000001000 */
[----:B------:R-:W-:Y:S03]  /*27f0*/  BSSY.RECONVERGENT B2, `(.L_x_42) ;  /* 0x000000d000027945 */ /* 0x000fe60003800200 */
[----:B------:R-:W-:-:S05]  /*2800*/  LEA R9, R9, UR17, 0x2 ;  /* 0x0000001109097c11 */ /* 0x000fca000f8e10ff */
[----:B------:R-:W1:Y:S01]  /*2810*/  LDS R0, [R9] ;  /* 0x0000000009007984 */ /* 0x000e620000000800 */
[----:B0-----:R-:W-:-:S04]  /*2820*/  FFMA R3, -R17, R10, 1 ;  /* 0x3f80000011037423 */ /* 0x001fc8000000010a */
[----:B------:R-:W-:Y:S01]  /*2830*/  FFMA R3, R10, R3, R10 ;  /* 0x000000030a037223 */ /* 0x000fe2000000000a */
[----:B-1----:R-:W0:Y:S03]  /*2840*/  FCHK P0, R0, R17 ;  /* 0x0000001100007302 */ /* 0x002e260000000000 */
[----:B------:R-:W-:-:S04]  /*2850*/  FFMA R10, R0, R3, RZ ;  /* 0x00000003000a7223 */ /* 0x000fc800000000ff */
[----:B------:R-:W-:-:S04]  /*2860*/  FFMA R11, -R17, R10, R0 ;  /* 0x0000000a110b7223 */ /* 0x000fc80000000100 */
[----:B------:R-:W-:Y:S01]  /*2870*/  FFMA R3, R3, R11, R10 ;  /* 0x0000000b03037223 */ /* 0x000fe2000000000a */
[----:B0-----:R-:W-:Y:S06]  /*2880*/  @!P0 BRA `(.L_x_43) ;  /* 0x00000000000c8947 */ /* 0x001fec0003800000 */
[----:B------:R-:W-:Y:S02]  /*2890*/  MOV R3, R17 ;  /* 0x0000001100037202 */ /* 0x000fe40000000f00 */
[----:B------:R-:W-:-:S07]  /*28a0*/  MOV R10, 0x28c0 ;  /* 0x000028c0000a7802 */ /* 0x000fce0000000f00 */
[----:B---3--:R-:W-:Y:S05]  /*28b0*/  CALL.REL.NOINC `($__internal_0_$__cuda_sm3x_div_rn_noftz_f32_slowpath) ;  /* 0x0000001400087944 */ /* 0x008fea0003c00000 */
.L_x_43:
[----:B------:R-:W-:Y:S05]  /*28c0*/  BSYNC.RECONVERGENT B2 ;  /* 0x0000000000027941 */ /* 0x000fea0003800200 */
.L_x_42:
[----:B------:R-:W0:Y:S01]  /*28d0*/  LDS R14, [R9+0x4] ;  /* 0x00000400090e7984 */ /* 0x000e220000000800 */
[----:B------:R-:W1:Y:S01]  /*28e0*/  MUFU.RCP R0, R17 ;  /* 0x0000001100007308 */ /* 0x000e620000001000 */
[----:B------:R-:W-:Y:S01]  /*28f0*/  IMAD R11, R7, R8, UR4 ;  /* 0x00000004070b7e24 */ /* 0x000fe2000f8e0208 */
[----:B------:R-:W-:Y:S03]  /*2900*/  BSSY.RECONVERGENT B2, `(.L_x_44) ;  /* 0x000000f000027945 */ /* 0x000fe60003800200 */
[----:B---3--:R-:W-:-:S05]  /*2910*/  IMAD.WIDE.U32 R12, R11, 0x4, R4 ;  /* 0x000000040b0c7825 */ /* 0x008fca00078e0004 */
[----:B------:R2:W-:Y:S01]  /*2920*/  STG.E desc[UR14][R12.64], R3 ;  /* 0x000000030c007986 */ /* 0x0005e2000c10190e */
[----:B-1----:R-:W-:-:S04]  /*2930*/  FFMA R19, -R17, R0, 1 ;  /* 0x3f80000011137423 */ /* 0x002fc80000000100 */
[----:B------:R-:W-:Y:S01]  /*2940*/  FFMA R0, R0, R19, R0 ;  /* 0x0000001300007223 */ /* 0x000fe20000000000 */
[----:B0-----:R-:W0:Y:S03]  /*2950*/  FCHK P0, R14, R17 ;  /* 0x000000110e007302 */ /* 0x001e260000000000 */
[----:B------:R-:W-:-:S04]  /*2960*/  FFMA R10, R0, R14, RZ ;  /* 0x0000000e000a7223 */ /* 0x000fc800000000ff */
[----:B------:R-:W-:-:S04]  /*2970*/  FFMA R19, -R17, R10, R14 ;  /* 0x0000000a11137223 */ /* 0x000fc8000000010e */
[----:B------:R-:W-:Y:S01]  /*2980*/  FFMA R19, R0, R19, R10 ;  /* 0x0000001300137223 */ /* 0x000fe2000000000a */
[----:B0-2---:R-:W-:Y:S06]  /*2990*/  @!P0 BRA `(.L_x_45) ;  /* 0x0000000000148947 */ /* 0x005fec0003800000 */
[----:B------:R-:W-:Y:S02]  /*29a0*/  MOV R0, R14 ;  /* 0x0000000e00007202 */ /* 0x000fe40000000f00 */
[----:B------:R-:W-:Y:S02]  /*29b0*/  MOV R3, R17 ;  /* 0x0000001100037202 */ /* 0x000fe40000000f00 */
[----:B------:R-:W-:-:S07]  /*29c0*/  MOV R10, 0x29e0 ;  /* 0x000029e0000a7802 */ /* 0x000fce0000000f00 */
[----:B------:R-:W-:Y:S05]  /*29d0*/  CALL.REL.NOINC `($__internal_0_$__cuda_sm3x_div_rn_noftz_f32_slowpath) ;  /* 0x0000001000c07944 */ /* 0x000fea0003c00000 */
[----:B------:R-:W-:-:S07]  /*29e0*/  MOV R19, R3 ;  /* 0x0000000300137202 */ /* 0x000fce0000000f00 */
.L_x_45:
[----:B------:R-:W-:Y:S05]  /*29f0*/  BSYNC.RECONVERGENT B2 ;  /* 0x0000000000027941 */ /* 0x000fea0003800200 */
.L_x_44:
[----:B------:R-:W0:Y:S01]  /*2a00*/  LDS R14, [R9+0x8] ;  /* 0x00000800090e7984 */ /* 0x000e220000000800 */
[----:B------:R-:W1:Y:S01]  /*2a10*/  MUFU.RCP R0, R17 ;  /* 0x0000001100007308 */ /* 0x000e620000001000 */
[----:B------:R-:W-:Y:S01]  /*2a20*/  IADD3 R13, PT, PT, R11, 0x1, RZ ;  /* 0x000000010b0d7810 */ /* 0x000fe20007ffe0ff */
[----:B------:R-:W-:Y:S04]  /*2a30*/  BSSY.RECONVERGENT B2, `(.L_x_46) ;  /* 0x000000e000027945 */ /* 0x000fe80003800200 */
[----:B------:R-:W-:-:S05]  /*2a40*/  IMAD.WIDE.U32 R12, R13, 0x4, R4 ;  /* 0x000000040d0c7825 */ /* 0x000fca00078e0004 */
        /* <DEDUP_REMOVED lines=12> */
.L_x_47:
[----:B------:R-:W-:Y:S05]  /*2b10*/  BSYNC.RECONVERGENT B2 ;  /* 0x0000000000027941 */ /* 0x000fea0003800200 */
.L_x_46:
        /* <DEDUP_REMOVED lines=18> */
.L_x_49:
[----:B------:R-:W-:Y:S05]  /*2c40*/  BSYNC.RECONVERGENT B2 ;  /* 0x0000000000027941 */ /* 0x000fea0003800200 */
.L_x_48:
        /* <DEDUP_REMOVED lines=17> */
.L_x_51:
[----:B------:R-:W-:Y:S05]  /*2d60*/  BSYNC.RECONVERGENT B2 ;  /* 0x0000000000027941 */ /* 0x000fea0003800200 */
.L_x_50:
        /* <DEDUP_REMOVED lines=18> */
.L_x_53:
[----:B------:R-:W-:Y:S05]  /*2e90*/  BSYNC.RECONVERGENT B2 ;  /* 0x0000000000027941 */ /* 0x000fea0003800200 */
.L_x_52:
        /* <DEDUP_REMOVED lines=17> */
.L_x_55:
[----:B------:R-:W-:Y:S05]  /*2fb0*/  BSYNC.RECONVERGENT B2 ;  /* 0x0000000000027941 */ /* 0x000fea0003800200 */
.L_x_54:
        /* <DEDUP_REMOVED lines=18> */
.L_x_57:
[----:B------:R-:W-:Y:S05]  /*30e0*/  BSYNC.RECONVERGENT B2 ;  /* 0x0000000000027941 */ /* 0x000fea0003800200 */
.L_x_56:
[----:B------:R-:W-:Y:S01]  /*30f0*/  IADD3 R11, PT, PT, R11, 0x7, RZ ;  /* 0x000000070b0b7810 */ /* 0x000fe20007ffe0ff */
[----:B------:R-:W-:-:S04]  /*3100*/  UIADD3 UR4, UPT, UPT, UR4, 0x8, URZ ;  /* 0x0000000804047890 */ /* 0x000fc8000fffe0ff */
[----:B------:R-:W-:Y:S01]  /*3110*/  IMAD.WIDE.U32 R10, R11, 0x4, R4 ;  /* 0x000000040b0a7825 */ /* 0x000fe200078e0004 */
[----:B------:R-:W-:-:S04]  /*3120*/  UISETP.NE.AND UP0, UPT, UR4, UR9, UPT ;  /* 0x000000090400728c */ /* 0x000fc8000bf05270 */
[----:B------:R4:W-:Y:S05]  /*3130*/  STG.E desc[UR14][R10.64], R19 ;  /* 0x000000130a007986 */ /* 0x0009ea000c10190e */
[----:B------:R-:W-:Y:S05]  /*3140*/  BRA.U UP0, `(.L_x_58) ;  /* 0xfffffff500a07547 */ /* 0x000fea000b83ffff */
[----:B------:R-:W-:-:S05]  /*3150*/  UMOV UR4, UR9 ;  /* 0x0000000900047c82 */ /* 0x000fca0008000000 */
.L_x_41:
[----:B------:R-:W-:-:S09]  /*3160*/  UISETP.NE.AND UP0, UPT, UR24, URZ, UPT ;  /* 0x000000ff1800728c */ /* 0x000fd2000bf05270 */
[----:B------:R-:W-:Y:S05]  /*3170*/  BRA.U !UP0, `(.L_x_40) ;  /* 0x0000000908947547 */ /* 0x000fea000b800000 */
[----:B------:R-:W-:-:S09]  /*3180*/  UISETP.GE.U32.AND UP0, UPT, UR25, 0x3, UPT ;  /* 0x000000031900788c */ /* 0x000fd2000bf06070 */
[----:B------:R-:W-:Y:S05]  /*3190*/  BRA.U !UP0, `(.L_x_59) ;  /* 0x0000000508547547 */ /* 0x000fea000b800000 */
[----:B------:R-:W2:Y:S01]  /*31a0*/  LDCU UR5, c[0x0][0x39c] ;  /* 0x00007380ff0577ac */ /* 0x000ea20008000800 */
[----:B------:R-:W3:Y:S01]  /*31b0*/  MUFU.RCP R0, R17 ;  /* 0x0000001100007308 */ /* 0x000ee20000001000 */
[----:B------:R-:W-:Y:S01]  /*31c0*/  BSSY.RECONVERGENT B2, `(.L_x_60) ;  /* 0x0000010000027945 */ /* 0x000fe20003800200 */
[----:B--2---:R-:W-:Y:S01]  /*31d0*/  MOV R5, UR5 ;  /* 0x0000000500057c02 */ /* 0x004fe20008000f00 */
[----:B---3--:R-:W-:-:S04]  /*31e0*/  FFMA R3, -R17, R0, 1 ;  /* 0x3f80000011037423 */ /* 0x008fc80000000100 */
[----:B------:R-:W-:Y:S02]  /*31f0*/  IMAD R5, R6, R5, UR4 ;  /* 0x0000000406057e24 */ /* 0x000fe4000f8e0205 */
[----:B------:R-:W-:-:S03]  /*3200*/  FFMA R0, R0, R3, R0 ;  /* 0x0000000300007223 */ /* 0x000fc60000000000 */
[----:B------:R-:W-:-:S05]  /*3210*/  LEA R5, R5, UR17, 0x2 ;  /* 0x0000001105057c11 */ /* 0x000fca000f8e10ff */
[----:B----4-:R-:W2:Y:S02]  /*3220*/  LDS R8, [R5] ;  /* 0x0000000005087984 */ /* 0x010ea40000000800 */
[----:B--2---:R-:W2:Y:S01]  /*3230*/  FCHK P0, R8, R17 ;  /* 0x0000001108007302 */ /* 0x004ea20000000000 */
[----:B------:R-:W-:-:S04]  /*3240*/  FFMA R3, R0, R8, RZ ;  /* 0x0000000800037223 */ /* 0x000fc800000000ff */
[----:B------:R-:W-:-:S04]  /*3250*/  FFMA R4, -R17, R3, R8 ;  /* 0x0000000311047223 */ /* 0x000fc80000000108 */
[----:B------:R-:W-:Y:S01]  /*3260*/  FFMA R3, R0, R4, R3 ;  /* 0x0000000400037223 */ /* 0x000fe20000000003 */
[----:B--2---:R-:W-:Y:S06]  /*3270*/  @!P0 BRA `(.L_x_61) ;  /* 0x0000000000108947 */ /* 0x004fec0003800000 */
[----:B------:R-:W-:Y:S02]  /*3280*/  MOV R0, R8 ;  /* 0x0000000800007202 */ /* 0x000fe40000000f00 */
[----:B------:R-:W-:Y:S02]  /*3290*/  MOV R3, R17 ;  /* 0x0000001100037202 */ /* 0x000fe40000000f00 */
[----:B01----:R-:W-:-:S07]  /*32a0*/  MOV R10, 0x32c0 ;  /* 0x000032c0000a7802 */ /* 0x003fce0000000f00 */
[----:B------:R-:W-:Y:S05]  /*32b0*/  CALL.REL.NOINC `($__internal_0_$__cuda_sm3x_div_rn_noftz_f32_slowpath) ;  /* 0x0000000800887944 */ /* 0x000fea0003c00000 */
.L_x_61:
[----:B------:R-:W-:Y:S05]  /*32c0*/  BSYNC.RECONVERGENT B2 ;  /* 0x0000000000027941 */ /* 0x000fea0003800200 */
.L_x_60:
[----:B0-----:R-:W0:Y:S01]  /*32d0*/  LDS R12, [R5+0x4] ;  /* 0x00000400050c7984 */ /* 0x001e220000000800 */
[----:B------:R-:W2:Y:S01]  /*32e0*/  LDCU UR5, c[0x0][0x39c] ;  /* 0x00007380ff0577ac */ /* 0x000ea20008000800 */
[----:B------:R-:W3:Y:S01]  /*32f0*/  LDC.64 R8, c[0x0][0x3b0] ;  /* 0x0000ec00ff087b82 */ /* 0x000ee20000000a00 */
[----:B------:R-:W4:Y:S01]  /*3300*/  MUFU.RCP R0, R17 ;  /* 0x0000001100007308 */ /* 0x000f220000001000 */
[----:B------:R-:W-:Y:S01]  /*3310*/  BSSY.RECONVERGENT B2, `(.L_x_62) ;  /* 0x0000011000027945 */ /* 0x000fe20003800200 */
[----:B--2---:R-:W-:Y:S01]  /*3320*/  MOV R4, UR5 ;  /* 0x0000000500047c02 */ /* 0x004fe20008000f00 */
[----:B----4-:R-:W-:-:S04]  /*3330*/  FFMA R11, -R17, R0, 1 ;  /* 0x3f800000110b7423 */ /* 0x010fc80000000100 */
[----:B------:R-:W-:Y:S02]  /*3340*/  IMAD R4, R7, R4, UR4 ;  /* 0x0000000407047e24 */ /* 0x000fe4000f8e0204 */
[----:B------:R-:W-:Y:S02]  /*3350*/  FFMA R0, R0, R11, R0 ;  /* 0x0000000b00007223 */ /* 0x000fe40000000000 */
[----:B---3--:R-:W-:-:S05]  /*3360*/  IMAD.WIDE.U32 R8, R4, 0x4, R8 ;  /* 0x0000000404087825 */ /* 0x008fca00078e0008 */
[----:B------:R2:W-:Y:S01]  /*3370*/  STG.E desc[UR14][R8.64], R3 ;  /* 0x0000000308007986 */ /* 0x0005e2000c10190e */
[----:B0-----:R-:W0:Y:S01]  /*3380*/  FCHK P0, R12, R17 ;  /* 0x000000110c007302 */ /* 0x001e220000000000 */
[----:B-1----:R-:W-:-:S04]  /*3390*/  FFMA R10, R0, R12, RZ ;  /* 0x0000000c000a7223 */ /* 0x002fc800000000ff */
        /* <DEDUP_REMOVED lines=8> */
.L_x_63:
[----:B------:R-:W-:Y:S05]  /*3420*/  BSYNC.RECONVERGENT B2 ;  /* 0x0000000000027941 */ /* 0x000fea0003800200 */
.L_x_62:
[----:B------:R-:W0:Y:S01]  /*3430*/  LDS R12, [R5+0x8] ;  /* 0x00000800050c7984 */ /* 0x000e220000000800 */
[----:B------:R-:W1:Y:S01]  /*3440*/  LDC.64 R8, c[0x0][0x3b0] ;  /* 0x0000ec00ff087b82 */ /* 0x000e620000000a00 */
[----:B------:R-:W2:Y:S01]  /*3450*/  MUFU.RCP R0, R17 ;  /* 0x0000001100007308 */ /* 0x000ea20000001000 */
[----:B------:R-:W-:Y:S01]  /*3460*/  IADD3 R3, PT, PT, R4, 0x1, RZ ;  /* 0x0000000104037810 */ /* 0x000fe20007ffe0ff */
[----:B------:R-:W-:Y:S04]  /*3470*/  BSSY.RECONVERGENT B2, `(.L_x_64) ;  /* 0x000000e000027945 */ /* 0x000fe80003800200 */
[----:B-1----:R-:W-:-:S04]  /*3480*/  IMAD.WIDE.U32 R8, R3, 0x4, R8 ;  /* 0x0000000403087825 */ /* 0x002fc800078e0008 */
[----:B--2---:R-:W-:Y:S01]  /*3490*/  FFMA R3, -R17, R0, 1 ;  /* 0x3f80000011037423 */ /* 0x004fe20000000100 */
[----:B------:R1:W-:Y:S03]  /*34a0*/  STG.E desc[UR14][R8.64], R11 ;  /* 0x0000000b08007986 */ /* 0x0003e6000c10190e */
[----:B------:R-:W-:Y:S01]  /*34b0*/  FFMA R0, R0, R3, R0 ;  /* 0x0000000300007223 */ /* 0x000fe20000000000 */
[----:B0-----:R-:W0:Y:S03]  /*34c0*/  FCHK P0, R12, R17 ;  /* 0x000000110c007302 */ /* 0x001e260000000000 */
[----:B------:R-:W-:-:S04]  /*34d0*/  FFMA R3, R0, R12, RZ ;  /* 0x0000000c00037223 */ /* 0x000fc800000000ff */
[----:B------:R-:W-:-:S04]  /*34e0*/  FFMA R10, -R17, R3, R12 ;  /* 0x00000003110a7223 */ /* 0x000fc8000000010c */
[----:B------:R-:W-:Y:S01]  /*34f0*/  FFMA R3, R0, R10, R3 ;  /* 0x0000000a00037223 */ /* 0x000fe20000000003 */
[----:B01----:R-:W-:Y:S06]  /*3500*/  @!P0 BRA `(.L_x_65) ;  /* 0x0000000000108947 */ /* 0x003fec0003800000 */
[----:B------:R-:W-:Y:S02]  /*3510*/  MOV R0, R12 ;  /* 0x0000000c00007202 */ /* 0x000fe40000000f00 */
[----:B------:R-:W-:Y:S02]  /*3520*/  MOV R3, R17 ;  /* 0x0000001100037202 */ /* 0x000fe40000000f00 */
[----:B------:R-:W-:-:S07]  /*3530*/  MOV R10, 0x3550 ;  /* 0x00003550000a7802 */ /* 0x000fce0000000f00 */
[----:B------:R-:W-:Y:S05]  /*3540*/  CALL.REL.NOINC `($__internal_0_$__cuda_sm3x_div_rn_noftz_f32_slowpath) ;  /* 0x0000000400e47944 */ /* 0x000fea0003c00000 */
.L_x_65:
[----:B------:R-:W-:Y:S05]  /*3550*/  BSYNC.RECONVERGENT B2 ;  /* 0x0000000000027941 */ /* 0x000fea0003800200 */
.L_x_64:
        /* <DEDUP_REMOVED lines=18> */
[----:B------:R-:W-:-:S07]  /*3680*/  MOV R11, R3 ;  /* 0x00000003000b7202 */ /* 0x000fce0000000f00 */
.L_x_67:
[----:B------:R-:W-:Y:S05]  /*3690*/  BSYNC.RECONVERGENT B2 ;  /* 0x0000000000027941 */ /* 0x000fea0003800200 */
.L_x_66:
[----:B------:R-:W0:Y:S01]  /*36a0*/  LDC.64 R8, c[0x0][0x3b0] ;  /* 0x0000ec00ff087b82 */ /* 0x000e220000000a00 */
[----:B------:R-:W-:Y:S01]  /*36b0*/  IADD3 R5, PT, PT, R4, 0x3, RZ ;  /* 0x0000000304057810 */ /* 0x000fe20007ffe0ff */
[----:B------:R-:W-:-:S04]  /*36c0*/  UIADD3 UR4, UPT, UPT, UR4, 0x4, URZ ;  /* 0x0000000404047890 */ /* 0x000fc8000fffe0ff */
[----:B0-----:R-:W-:-:S05]  /*36d0*/  IMAD.WIDE.U32 R4, R5, 0x4, R8 ;  /* 0x0000000405047825 */ /* 0x001fca00078e0008 */
[----:B------:R2:W-:Y:S03]  /*36e0*/  STG.E desc[UR14][R4.64], R11 ;  /* 0x0000000b04007986 */ /* 0x0005e6000c10190e */
.L_x_59:
[----:B------:R-:W-:-:S09]  /*36f0*/  UISETP.NE.AND UP0, UPT, UR26, URZ, UPT ;  /* 0x000000ff1a00728c */ /* 0x000fd2000bf05270 */
[----:B------:R-:W-:Y:S05]  /*3700*/  BRA.U !UP0, `(.L_x_40) ;  /* 0x0000000508307547 */ /* 0x000fea000b800000 */
[----:B------:R-:W-:-:S09]  /*3710*/  UISETP.NE.AND UP0, UPT, UR27, URZ, UPT ;  /* 0x000000ff1b00728c */ /* 0x000fd2000bf05270 */
        /* <DEDUP_REMOVED lines=19> */
.L_x_70:
[----:B------:R-:W-:Y:S05]  /*3850*/  BSYNC.RECONVERGENT B2 ;  /* 0x0000000000027941 */ /* 0x000fea0003800200 */
.L_x_69:
        /* <DEDUP_REMOVED lines=21> */
.L_x_72:
[----:B------:R-:W-:Y:S05]  /*39b0*/  BSYNC.RECONVERGENT B2 ;  /* 0x0000000000027941 */ /* 0x000fea0003800200 */
.L_x_71:
[----:B------:R-:W0:Y:S01]  /*39c0*/  LDC.64 R8, c[0x0][0x3b0] ;  /* 0x0000ec00ff087b82 */ /* 0x000e220000000a00 */
[----:B------:R-:W-:Y:S01]  /*39d0*/  IADD3 R5, PT, PT, R4, 0x1, RZ ;  /* 0x0000000104057810 */ /* 0x000fe20007ffe0ff */
[----:B------:R-:W-:-:S04]  /*39e0*/  UIADD3 UR4, UPT, UPT, UR4, 0x2, URZ ;  /* 0x0000000204047890 */ /* 0x000fc8000fffe0ff */
[----:B0-----:R-:W-:-:S05]  /*39f0*/  IMAD.WIDE.U32 R4, R5, 0x4, R8 ;  /* 0x0000000405047825 */ /* 0x001fca00078e0008 */
[----:B------:R3:W-:Y:S03]  /*3a00*/  STG.E desc[UR14][R4.64], R11 ;  /* 0x0000000b04007986 */ /* 0x0007e6000c10190e */
.L_x_68:
[----:B------:R-:W-:-:S09]  /*3a10*/  UISETP.NE.AND UP0, UPT, UR10, URZ, UPT ;  /* 0x000000ff0a00728c */ /* 0x000fd2000bf05270 */
[----:B------:R-:W-:Y:S05]  /*3a20*/  BRA.U !UP0, `(.L_x_40) ;  /* 0x0000000108687547 */ /* 0x000fea000b800000 */
[----:B------:R-:W5:Y:S01]  /*3a30*/  LDCU UR5, c[0x0][0x39c] ;  /* 0x00007380ff0577ac */ /* 0x000f620008000800 */
[----:B------:R-:W-:Y:S01]  /*3a40*/  BSSY.RECONVERGENT B2, `(.L_x_73) ;  /* 0x0000012000027945 */ /* 0x000fe20003800200 */
[----:B-----5:R-:W-:-:S05]  /*3a50*/  MOV R3, UR5 ;  /* 0x0000000500037c02 */ /* 0x020fca0008000f00 */
[----:B------:R-:W-:-:S05]  /*3a60*/  IMAD R0, R6, R3, UR4 ;  /* 0x0000000406007e24 */ /* 0x000fca000f8e0203 */
[----:B------:R-:W-:Y:S02]  /*3a70*/  LEA R3, R0, UR17, 0x2 ;  /* 0x0000001100037c11 */ /* 0x000fe4000f8e10ff */
[----:B------:R-:W2:Y:S03]  /*3a80*/  MUFU.RCP R0, R17 ;  /* 0x0000001100007308 */ /* 0x000ea60000001000 */
[----:B----4-:R-:W4:Y:S01]  /*3a90*/  LDS R8, [R3] ;  /* 0x0000000003087984 */ /* 0x010f220000000800 */
[----:B--23--:R-:W-:-:S04]  /*3aa0*/  FFMA R5, -R17, R0, 1 ;  /* 0x3f80000011057423 */ /* 0x00cfc80000000100 */
[----:B------:R-:W-:Y:S01]  /*3ab0*/  FFMA R0, R0, R5, R0 ;  /* 0x0000000500007223 */ /* 0x000fe20000000000 */
[----:B----4-:R-:W2:Y:S03]  /*3ac0*/  FCHK P0, R8, R17 ;  /* 0x0000001108007302 */ /* 0x010ea60000000000 */
        /* <DEDUP_REMOVED lines=8> */
[----:B------:R-:W-:-:S07]  /*3b50*/  MOV R9, R3 ;  /* 0x0000000300097202 */ /* 0x000fce0000000f00 */
.L_x_74:
[----:B------:R-:W-:Y:S05]  /*3b60*/  BSYNC.RECONVERGENT B2 ;  /* 0x0000000000027941 */ /* 0x000fea0003800200 */
.L_x_73:
[----:B------:R-:W2:Y:S01]  /*3b70*/  LDCU UR5, c[0x0][0x39c] ;  /* 0x00007380ff0577ac */ /* 0x000ea20008000800 */
[----:B------:R-:W3:Y:S01]  /*3b80*/  LDC.64 R4, c[0x0][0x3b0] ;  /* 0x0000ec00ff047b82 */ /* 0x000ee20000000a00 */
[----:B--2---:R-:W-:-:S05]  /*3b90*/  MOV R0, UR5 ;  /* 0x0000000500007c02 */ /* 0x004fca0008000f00 */
[----:B------:R-:W-:-:S04]  /*3ba0*/  IMAD R7, R7, R0, UR4 ;  /* 0x0000000407077e24 */ /* 0x000fc8000f8e0200 */
[----:B---3--:R-:W-:-:S05]  /*3bb0*/  IMAD.WIDE.U32 R4, R7, 0x4, R4 ;  /* 0x0000000407047825 */ /* 0x008fca00078e0004 */
[----:B------:R2:W-:Y:S02]  /*3bc0*/  STG.E desc[UR14][R4.64], R9 ;  /* 0x0000000904007986 */ /* 0x0005e4000c10190e */
.L_x_40:
[C---:B--2---:R-:W-:Y:S01]  /*3bd0*/  FMUL R0, R17.reuse, 16777216 ;  /* 0x4b80000011007820 */ /* 0x044fe20000400000 */
[----:B------:R-:W-:Y:S01]  /*3be0*/  FSETP.GEU.AND P0, PT, |R17|, 1.175494350822287508e-38, PT ;  /* 0x008000001100780b */ /* 0x000fe20003f0e200 */
[----:B---3--:R-:W2:Y:S01]  /*3bf0*/  LDC R7, c[0x0][0x3a4] ;  /* 0x0000e900ff077b82 */ /* 0x008ea20000000800 */
[----:B------:R-:W3:Y:S02]  /*3c00*/  LDCU UR4, c[0x0][0x370] ;  /* 0x00006e00ff0477ac */ /* 0x000ee40008000800 */
[----:B------:R-:W-:Y:S01]  /*3c10*/  FSEL R0, R0, R17, !P0 ;  /* 0x0000001100007208 */ /* 0x000fe20004000000 */
[----:B------:R-:W5:Y:S03]  /*3c20*/  LDCU UR5, c[0x0][0x3a8] ;  /* 0x00007500ff0577ac */ /* 0x000f660008000800 */
[----:B------:R-:W0:Y:S01]  /*3c30*/  MUFU.LG2 R3, R0 ;  /* 0x0000000000037308 */ /* 0x000e220000000c00 */
[----:B----4-:R-:W4:Y:S01]  /*3c40*/  LDC.64 R4, c[0x0][0x3b8] ;  /* 0x0000ee00ff047b82 */ /* 0x010f220000000a00 */
[----:B--2---:R-:W-:-:S03]  /*3c50*/  IMAD R7, R7, UR6, R6 ;  /* 0x0000000607077c24 */ /* 0x004fc6000f8e0206 */
[----:B0-----:R-:W-:Y:S01]  /*3c60*/  @!P0 FADD R3, R3, -24 ;  /* 0xc1c0000003038421 */ /* 0x001fe20000000000 */
[----:B---3--:R-:W-:-:S03]  /*3c70*/  UIADD3 UR6, UPT, UPT, UR4, UR6, URZ ;  /* 0x0000000604067290 */ /* 0x008fc6000fffe0ff */
[----:B------:R-:W-:Y:S01]  /*3c80*/  FFMA R3, R3, 0.69314718246459960938, R2 ;  /* 0x3f31721803037823 */ /* 0x000fe20000000002 */
[----:B-----5:R-:W-:Y:S01]  /*3c90*/  UISETP.GE.AND UP0, UPT, UR6, UR5, UPT ;  /* 0x000000050600728c */ /* 0x020fe2000bf06270 */
[----:B----4-:R-:W-:-:S05]  /*3ca0*/  IMAD.WIDE.U32 R4, R7, 0x4, R4 ;  /* 0x0000000407047825 */ /* 0x010fca00078e0004 */
[----:B------:R0:W-:Y:S03]  /*3cb0*/  STG.E desc[UR14][R4.64], R3 ;  /* 0x0000000304007986 */ /* 0x0001e6000c10190e */
[----:B------:R-:W-:Y:S05]  /*3cc0*/  BRA.U !UP0, `(.L_x_75) ;  /* 0xffffffc508487547 */ /* 0x000fea000b83ffff */
[----:B------:R-:W-:Y:S05]  /*3cd0*/  EXIT ;  /* 0x000000000000794d */ /* 0x000fea0003800000 */
        .weak           $__internal_0_$__cuda_sm3x_div_rn_noftz_f32_slowpath
        .type           $__internal_0_$__cuda_sm3x_div_rn_noftz_f32_slowpath,@function
        .size           $__internal_0_$__cuda_sm3x_div_rn_noftz_f32_slowpath,(.L_x_88 - $__internal_0_$__cuda_sm3x_div_rn_noftz_f32_slowpath)
$__internal_0_$__cuda_sm3x_div_rn_noftz_f32_slowpath:
[----:B------:R-:W-:Y:S01]  /*3ce0*/  SHF.R.U32.HI R12, RZ, 0x17, R3 ;  /* 0x00000017ff0c7819 */ /* 0x000fe20000011603 */
[----:B------:R-:W-:Y:S01]  /*3cf0*/  BSSY.RECONVERGENT B0, `(.L_x_76) ;  /* 0x0000062000007945 */ /* 0x000fe20003800200 */
[----:B------:R-:W-:Y:S02]  /*3d00*/  SHF.R.U32.HI R13, RZ, 0x17, R0 ;  /* 0x00000017ff0d7819 */ /* 0x000fe40000011600 */
[----:B------:R-:W-:Y:S02]  /*3d10*/  LOP3.LUT R12, R12, 0xff, RZ, 0xc0, !PT ;  /* 0x000000ff0c0c7812 */ /* 0x000fe400078ec0ff */
[----:B------:R-:W-:Y:S02]  /*3d20*/  LOP3.LUT R21, R13, 0xff, RZ, 0xc0, !PT ;  /* 0x000000ff0d157812 */ /* 0x000fe400078ec0ff */
[----:B------:R-:W-:Y:S02]  /*3d30*/  IADD3 R16, PT, PT, R12, -0x1, RZ ;  /* 0xffffffff0c107810 */ /* 0x000fe40007ffe0ff */
[----:B------:R-:W-:-:S02]  /*3d40*/  IADD3 R14, PT, PT, R21, -0x1, RZ ;  /* 0xffffffff150e7810 */ /* 0x000fc40007ffe0ff */
[----:B------:R-:W-:-:S04]  /*3d50*/  ISETP.GT.U32.AND P0, PT, R16, 0xfd, PT ;  /* 0x000000fd1000780c */ /* 0x000fc80003f04070 */
[----:B------:R-:W-:-:S13]  /*3d60*/  ISETP.GT.U32.OR P0, PT, R14, 0xfd, P0 ;  /* 0x000000fd0e00780c */ /* 0x000fda0000704470 */
[----:B------:R-:W-:Y:S01]  /*3d70*/  @!P0 MOV R13, RZ ;  /* 0x000000ff000d8202 */ /* 0x000fe20000000f00 */
[----:B------:R-:W-:Y:S06]  /*3d80*/  @!P0 BRA `(.L_x_77) ;  /* 0x00000000005c8947 */ /* 0x000fec0003800000 */
[----:B------:R-:W-:Y:S02]  /*3d90*/  FSETP.GTU.FTZ.AND P0, PT, |R0|, +INF , PT ;  /* 0x7f8000000000780b */ /* 0x000fe40003f1c200 */
[----:B------:R-:W-:-:S04]  /*3da0*/  FSETP.GTU.FTZ.AND P1, PT, |R3|, +INF , PT ;  /* 0x7f8000000300780b */ /* 0x000fc80003f3c200 */
[----:B------:R-:W-:-:S13]  /*3db0*/  PLOP3.LUT P0, PT, P0, P1, PT, 0xf8, 0x8f ;  /* 0x00000000008f781c */ /* 0x000fda0000703f70 */
[----:B------:R-:W-:Y:S05]  /*3dc0*/  @P0 BRA `(.L_x_78) ;  /* 0x00000004004c0947 */ /* 0x000fea0003800000 */
[----:B------:R-:W-:-:S13]  /*3dd0*/  LOP3.LUT P0, RZ, R3, 0x7fffffff, R0, 0xc8, !PT ;  /* 0x7fffffff03ff7812 */ /* 0x000fda000780c800 */
[----:B------:R-:W-:Y:S05]  /*3de0*/  @!P0 BRA `(.L_x_79) ;  /* 0x00000004003c8947 */ /* 0x000fea0003800000 */
[C---:B------:R-:W-:Y:S02]  /*3df0*/  FSETP.NEU.FTZ.AND P0, PT, |R0|.reuse, +INF , PT ;  /* 0x7f8000000000780b */ /* 0x040fe40003f1d200 */
[----:B------:R-:W-:Y:S02]  /*3e00*/  FSETP.NEU.FTZ.AND P2, PT, |R3|, +INF , PT ;  /* 0x7f8000000300780b */ /* 0x000fe40003f5d200 */
[----:B------:R-:W-:-:S11]  /*3e10*/  FSETP.NEU.FTZ.AND P1, PT, |R0|, +INF , PT ;  /* 0x7f8000000000780b */ /* 0x000fd60003f3d200 */
[----:B------:R-:W-:Y:S05]  /*3e20*/  @!P2 BRA !P0, `(.L_x_79) ;  /* 0x00000004002ca947 */ /* 0x000fea0004000000 */
[----:B------:R-:W-:-:S04]  /*3e30*/  LOP3.LUT P0, RZ, R0, 0x7fffffff, RZ, 0xc0, !PT ;  /* 0x7fffffff00ff7812 */ /* 0x000fc8000780c0ff */
[----:B------:R-:W-:-:S13]  /*3e40*/  PLOP3.LUT P0, PT, P2, P0, PT, 0x2f, 0xf2 ;  /* 0x0000000000f2781c */ /* 0x000fda0001700577 */
[----:B------:R-:W-:Y:S05]  /*3e50*/  @P0 BRA `(.L_x_80) ;  /* 0x0000000400180947 */ /* 0x000fea0003800000 */
[----:B------:R-:W-:-:S04]  /*3e60*/  LOP3.LUT P0, RZ, R3, 0x7fffffff, RZ, 0xc0, !PT ;  /* 0x7fffffff03ff7812 */ /* 0x000fc8000780c0ff */
[----:B------:R-:W-:-:S13]  /*3e70*/  PLOP3.LUT P0, PT, P1, P0, PT, 0x2f, 0xf2 ;  /* 0x0000000000f2781c */ /* 0x000fda0000f00577 */
[----:B------:R-:W-:Y:S05]  /*3e80*/  @P0 BRA `(.L_x_81) ;  /* 0x0000000400000947 */ /* 0x000fea0003800000 */
[----:B------:R-:W-:Y:S02]  /*3e90*/  ISETP.GE.AND P0, PT, R14, RZ, PT ;  /* 0x000000ff0e00720c */ /* 0x000fe40003f06270 */
[----:B------:R-:W-:-:S11]  /*3ea0*/  ISETP.GE.AND P1, PT, R16, RZ, PT ;  /* 0x000000ff1000720c */ /* 0x000fd60003f26270 */
[----:B------:R-:W-:Y:S01]  /*3eb0*/  @P0 MOV R13, RZ ;  /* 0x000000ff000d0202 */ /* 0x000fe20000000f00 */
[----:B------:R-:W-:Y:S01]  /*3ec0*/  @!P0 FFMA R0, R0, 1.84467440737095516160e+19, RZ ;  /* 0x5f80000000008823 */ /* 0x000fe200000000ff */
[----:B------:R-:W-:Y:S01]  /*3ed0*/  @!P0 MOV R13, 0xffffffc0 ;  /* 0xffffffc0000d8802 */ /* 0x000fe20000000f00 */
[----:B------:R-:W-:-:S03]  /*3ee0*/  @!P1 FFMA R3, R3, 1.84467440737095516160e+19, RZ ;  /* 0x5f80000003039823 */ /* 0x000fc600000000ff */
[----:B------:R-:W-:-:S07]  /*3ef0*/  @!P1 IADD3 R13, PT, PT, R13, 0x40, RZ ;  /* 0x000000400d0d9810 */ /* 0x000fce0007ffe0ff */
.L_x_77:
[----:B------:R-:W-:Y:S01]  /*3f00*/  LEA R14, R12, 0xc0800000, 0x17 ;  /* 0xc08000000c0e7811 */ /* 0x000fe200078eb8ff */
[----:B------:R-:W-:Y:S01]  /*3f10*/  BSSY.RECONVERGENT B1, `(.L_x_82) ;  /* 0x0000036000017945 */ /* 0x000fe20003800200 */
[----:B------:R-:W-:Y:S02]  /*3f20*/  IADD3 R21, PT, PT, R21, -0x7f, RZ ;  /* 0xffffff8115157810 */ /* 0x000fe40007ffe0ff */
[----:B------:R-:W-:-:S03]  /*3f30*/  IADD3 R16, PT, PT, -R14, R3, RZ ;  /* 0x000000030e107210 */ /* 0x000fc60007ffe1ff */
[C---:B------:R-:W-:Y:S01]  /*3f40*/  IMAD R0, R21.reuse, -0x800000, R0 ;  /* 0xff80000015007824 */ /* 0x040fe200078e0200 */
[----:B------:R0:W1:Y:S01]  /*3f50*/  MUFU.RCP R3, R16 ;  /* 0x0000001000037308 */ /* 0x0000620000001000 */
[----:B------:R-:W-:Y:S01]  /*3f60*/  FADD.FTZ R19, -R16, -RZ ;  /* 0x800000ff10137221 */ /* 0x000fe20000010100 */
[----:B0-----:R-:W-:-:S04]  /*3f70*/  IADD3 R16, PT, PT, R21, 0x7f, -R12 ;  /* 0x0000007f15107810 */ /* 0x001fc80007ffe80c */
[----:B------:R-:W-:Y:S01]  /*3f80*/  IADD3 R13, PT, PT, R16, R13, RZ ;  /* 0x0000000d100d7210 */ /* 0x000fe20007ffe0ff */
[----:B-1----:R-:W-:-:S04]  /*3f90*/  FFMA R14, R3, R19, 1 ;  /* 0x3f800000030e7423 */ /* 0x002fc80000000013 */
[----:B------:R-:W-:-:S04]  /*3fa0*/  FFMA R3, R3, R14, R3 ;  /* 0x0000000e03037223 */ /* 0x000fc80000000003 */
[----:B------:R-:W-:-:S04]  /*3fb0*/  FFMA R14, R0, R3, RZ ;  /* 0x00000003000e7223 */ /* 0x000fc800000000ff */
[----:B------:R-:W-:-:S04]  /*3fc0*/  FFMA R18, R19, R14, R0 ;  /* 0x0000000e13127223 */ /* 0x000fc80000000000 */
[----:B------:R-:W-:-:S04]  /*3fd0*/  FFMA R14, R3, R18, R14 ;  /* 0x00000012030e7223 */ /* 0x000fc8000000000e */
[----:B------:R-:W-:-:S04]  /*3fe0*/  FFMA R19, R19, R14, R0 ;  /* 0x0000000e13137223 */ /* 0x000fc80000000000 */
[----:B------:R-:W-:-:S05]  /*3ff0*/  FFMA R0, R3, R19, R14 ;  /* 0x0000001303007223 */ /* 0x000fca000000000e */
[----:B------:R-:W-:-:S04]  /*4000*/  SHF.R.U32.HI R12, RZ, 0x17, R0 ;  /* 0x00000017ff0c7819 */ /* 0x000fc80000011600 */
[----:B------:R-:W-:-:S04]  /*4010*/  LOP3.LUT R12, R12, 0xff, RZ, 0xc0, !PT ;  /* 0x000000ff0c0c7812 */ /* 0x000fc800078ec0ff */
[----:B------:R-:W-:-:S04]  /*4020*/  IADD3 R16, PT, PT, R12, R13, RZ ;  /* 0x0000000d0c107210 */ /* 0x000fc80007ffe0ff */
[----:B------:R-:W-:-:S04]  /*4030*/  IADD3 R12, PT, PT, R16, -0x1, RZ ;  /* 0xffffffff100c7810 */ /* 0x000fc80007ffe0ff */
[----:B------:R-:W-:-:S13]  /*4040*/  ISETP.GE.U32.AND P0, PT, R12, 0xfe, PT ;  /* 0x000000fe0c00780c */ /* 0x000fda0003f06070 */
[----:B------:R-:W-:Y:S05]  /*4050*/  @!P0 BRA `(.L_x_83) ;  /* 0x0000000000808947 */ /* 0x000fea0003800000 */
[----:B------:R-:W-:-:S13]  /*4060*/  ISETP.GT.AND P0, PT, R16, 0xfe, PT ;  /* 0x000000fe1000780c */ /* 0x000fda0003f04270 */
[----:B------:R-:W-:Y:S05]  /*4070*/  @P0 BRA `(.L_x_84) ;  /* 0x00000000006c0947 */ /* 0x000fea0003800000 */
[----:B------:R-:W-:-:S13]  /*4080*/  ISETP.GE.AND P0, PT, R16, 0x1, PT ;  /* 0x000000011000780c */ /* 0x000fda0003f06270 */
[----:B------:R-:W-:Y:S05]  /*4090*/  @P0 BRA `(.L_x_85) ;  /* 0x0000000000740947 */ /* 0x000fea0003800000 */
[----:B------:R-:W-:Y:S02]  /*40a0*/  ISETP.GE.AND P0, PT, R16, -0x18, PT ;  /* 0xffffffe81000780c */ /* 0x000fe40003f06270 */
[----:B------:R-:W-:-:S11]  /*40b0*/  LOP3.LUT R0, R0, 0x80000000, RZ, 0xc0, !PT ;  /* 0x8000000000007812 */ /* 0x000fd600078ec0ff */
[----:B------:R-:W-:Y:S05]  /*40c0*/  @!P0 BRA `(.L_x_85) ;  /* 0x0000000000688947 */ /* 0x000fea0003800000 */
[CCC-:B------:R-:W-:Y:S01]  /*40d0*/  FFMA.RZ R12, R3.reuse, R19.reuse, R14.reuse ;  /* 0x00000013030c7223 */ /* 0x1c0fe2000000c00e */
[C---:B------:R-:W-:Y:S02]  /*40e0*/  ISETP.NE.AND P2, PT, R16.reuse, RZ, PT ;  /* 0x000000ff1000720c */ /* 0x040fe40003f45270 */
[----:B------:R-:W-:Y:S02]  /*40f0*/  ISETP.NE.AND P1, PT, R16, RZ, PT ;  /* 0x000000ff1000720c */ /* 0x000fe40003f25270 */
[----:B------:R-:W-:Y:S01]  /*4100*/  LOP3.LUT R13, R12, 0x7fffff, RZ, 0xc0, !PT ;  /* 0x007fffff0c0d7812 */ /* 0x000fe200078ec0ff */
[CCC-:B------:R-:W-:Y:S01]  /*4110*/  FFMA.RP R12, R3.reuse, R19.reuse, R14.reuse ;  /* 0x00000013030c7223 */ /* 0x1c0fe2000000800e */
[----:B------:R-:W-:Y:S01]  /*4120*/  FFMA.RM R3, R3, R19, R14 ;  /* 0x0000001303037223 */ /* 0x000fe2000000400e */
[----:B------:R-:W-:Y:S02]  /*4130*/  IADD3 R14, PT, PT, R16, 0x20, RZ ;  /* 0x00000020100e7810 */ /* 0x000fe40007ffe0ff */
[----:B------:R-:W-:-:S02]  /*4140*/  LOP3.LUT R13, R13, 0x800000, RZ, 0xfc, !PT ;  /* 0x008000000d0d7812 */ /* 0x000fc400078efcff */
[----:B------:R-:W-:Y:S02]  /*4150*/  IADD3 R16, PT, PT, -R16, RZ, RZ ;  /* 0x000000ff10107210 */ /* 0x000fe40007ffe1ff */
[----:B------:R-:W-:Y:S02]  /*4160*/  SHF.L.U32 R14, R13, R14, RZ ;  /* 0x0000000e0d0e7219 */ /* 0x000fe400000006ff */
[----:B------:R-:W-:Y:S02]  /*4170*/  FSETP.NEU.FTZ.AND P0, PT, R12, R3, PT ;  /* 0x000000030c00720b */ /* 0x000fe40003f1d000 */
[----:B------:R-:W-:Y:S02]  /*4180*/  SEL R12, R16, RZ, P2 ;  /* 0x000000ff100c7207 */ /* 0x000fe40001000000 */
[----:B------:R-:W-:Y:S02]  /*4190*/  ISETP.NE.AND P1, PT, R14, RZ, P1 ;  /* 0x000000ff0e00720c */ /* 0x000fe40000f25270 */
[----:B------:R-:W-:-:S02]  /*41a0*/  SHF.R.U32.HI R12, RZ, R12, R13 ;  /* 0x0000000cff0c7219 */ /* 0x000fc4000001160d */
[----:B------:R-:W-:Y:S02]  /*41b0*/  PLOP3.LUT P0, PT, P0, P1, PT, 0xf8, 0x8f ;  /* 0x00000000008f781c */ /* 0x000fe40000703f70 */
[----:B------:R-:W-:Y:S02]  /*41c0*/  SHF.R.U32.HI R14, RZ, 0x1, R12 ;  /* 0x00000001ff0e7819 */ /* 0x000fe4000001160c */
[----:B------:R-:W-:-:S04]  /*41d0*/  SEL R3, RZ, 0x1, !P0 ;  /* 0x00000001ff037807 */ /* 0x000fc80004000000 */
[----:B------:R-:W-:-:S04]  /*41e0*/  LOP3.LUT R3, R3, 0x1, R14, 0xf8, !PT ;  /* 0x0000000103037812 */ /* 0x000fc800078ef80e */
[----:B------:R-:W-:-:S04]  /*41f0*/  LOP3.LUT R3, R3, R12, RZ, 0xc0, !PT ;  /* 0x0000000c03037212 */ /* 0x000fc800078ec0ff */
[----:B------:R-:W-:-:S04]  /*4200*/  IADD3 R3, PT, PT, R14, R3, RZ ;  /* 0x000000030e037210 */ /* 0x000fc80007ffe0ff */
[----:B------:R-:W-:Y:S01]  /*4210*/  LOP3.LUT R0, R3, R0, RZ, 0xfc, !PT ;  /* 0x0000000003007212 */ /* 0x000fe200078efcff */
[----:B------:R-:W-:Y:S06]  /*4220*/  BRA `(.L_x_85) ;  /* 0x0000000000107947 */ /* 0x000fec0003800000 */
.L_x_84:
[----:B------:R-:W-:-:S04]  /*4230*/  LOP3.LUT R0, R0, 0x80000000, RZ, 0xc0, !PT ;  /* 0x8000000000007812 */ /* 0x000fc800078ec0ff */
[----:B------:R-:W-:Y:S01]  /*4240*/  LOP3.LUT R0, R0, 0x7f800000, RZ, 0xfc, !PT ;  /* 0x7f80000000007812 */ /* 0x000fe200078efcff */
[----:B------:R-:W-:Y:S06]  /*4250*/  BRA `(.L_x_85) ;  /* 0x0000000000047947 */ /* 0x000fec0003800000 */
.L_x_83:
[----:B------:R-:W-:-:S07]  /*4260*/  LEA R0, R13, R0, 0x17 ;  /* 0x000000000d007211 */ /* 0x000fce00078eb8ff */
.L_x_85:
[----:B------:R-:W-:Y:S05]  /*4270*/  BSYNC.RECONVERGENT B1 ;  /* 0x0000000000017941 */ /* 0x000fea0003800200 */
.L_x_82:
[----:B------:R-:W-:Y:S05]  /*4280*/  BRA `(.L_x_86) ;  /* 0x0000000000207947 */ /* 0x000fea0003800000 */
.L_x_81:
[----:B------:R-:W-:-:S04]  /*4290*/  LOP3.LUT R0, R3, 0x80000000, R0, 0x48, !PT ;  /* 0x8000000003007812 */ /* 0x000fc800078e4800 */
[----:B------:R-:W-:Y:S01]  /*42a0*/  LOP3.LUT R0, R0, 0x7f800000, RZ, 0xfc, !PT ;  /* 0x7f80000000007812 */ /* 0x000fe200078efcff */
[----:B------:R-:W-:Y:S06]  /*42b0*/  BRA `(.L_x_86) ;  /* 0x0000000000147947 */ /* 0x000fec0003800000 */
.L_x_80:
[----:B------:R-:W-:Y:S01]  /*42c0*/  LOP3.LUT R0, R3, 0x80000000, R0, 0x48, !PT ;  /* 0x8000000003007812 */ /* 0x000fe200078e4800 */
[----:B------:R-:W-:Y:S06]  /*42d0*/  BRA `(.L_x_86) ;  /* 0x00000000000c7947 */ /* 0x000fec0003800000 */
.L_x_79:
[----:B------:R-:W0:Y:S01]  /*42e0*/  MUFU.RSQ R0, -QNAN ;  /* 0xffc0000000007908 */ /* 0x000e220000001400 */
[----:B------:R-:W-:Y:S05]  /*42f0*/  BRA `(.L_x_86) ;  /* 0x0000000000047947 */ /* 0x000fea0003800000 */
.L_x_78:
[----:B------:R-:W-:-:S07]  /*4300*/  FADD.FTZ R0, R0, R3 ;  /* 0x0000000300007221 */ /* 0x000fce0000010000 */
.L_x_86:
[----:B------:R-:W-:Y:S05]  /*4310*/  BSYNC.RECONVERGENT B0 ;  /* 0x0000000000007941 */ /* 0x000fea0003800200 */
.L_x_76:
[----:B------:R-:W-:Y:S01]  /*4320*/  HFMA2 R13, -RZ, RZ, 0, 0 ;  /* 0x00000000ff0d7431 */ /* 0x000fe200000001ff */
[----:B------:R-:W-:Y:S02]  /*4330*/  MOV R12, R10 ;  /* 0x0000000a000c7202 */ /* 0x000fe40000000f00 */
[----:B0-----:R-:W-:Y:S02]  /*4340*/  MOV R3, R0 ;  /* 0x0000000000037202 */ /* 0x001fe40000000f00 */
[----:B------:R-:W-:Y:S05]  /*4350*/  RET.REL.NODEC R12 `(_Z22flash_attention_kernelPKfS0_S0_iifiiPfS1_) ;  /* 0xffffffbc0c287950 */ /* 0x000fea0003c3ffff */
.L_x_87:
[----:B------:R-:W-:-:S00]  /*4360*/  BRA `(.L_x_87) ;  /* 0xfffffffc00fc7947 */ /* 0x000fc0000383ffff */
[----:B------:R-:W-:-:S00]  /*4370*/  NOP ;  /* 0x0000000000007918 */ /* 0x000fc00000000000 */
        /* <DEDUP_REMOVED lines=8> */
.L_x_88:


//--------------------- .nv.shared._Z22flash_attention_kernelPKfS0_S0_iifiiPfS1_ --------------------------
	.section	.nv.shared._Z22flash_attention_kernelPKfS0_S0_iifiiPfS1_,"aw",@nobits
	.sectionflags	@""
	.align	16
	.zero		1024


//--------------------- .nv.shared.reserved.0     --------------------------
	.section	.nv.shared.reserved.0,"aw",@nobits
	.weak		__nv_reservedSMEM_offset_0_alias
	.size		__nv_reservedSMEM_offset_0_alias, 0, 64
	.other		__nv_reservedSMEM_offset_0_alias,@"STO_CUDA_RESERVED_SHARED STV_DEFAULT"
__nv_reservedSMEM_offset_0_alias:
	.zero		0
	.zero		64


//--------------------- .nv.constant0._Z22flash_attention_kernelPKfS0_S0_iifiiPfS1_ --------------------------
	.section	.nv.constant0._Z22flash_attention_kernelPKfS0_S0_iifiiPfS1_,"a",@progbits
	.sectionflags	@""
	.align	4
.nv.constant0._Z22flash_attention_kernelPKfS0_S0_iifiiPfS1_:
	.zero		960


//--------------------- SYMBOLS --------------------------

	.type		.nv.reservedSmem.offset0,@object
	.size		.nv.reservedSmem.offset0,0x4
	.type		.nv.reservedSmem.cap,@object
	.size		.nv.reservedSmem.cap,0x4
